	.target	sm_90a

	.elftype	@"ET_EXEC"


//--------------------- .note.nv.tkinfo           --------------------------
	.section	.note.nv.tkinfo,"",@"SHT_NOTE"
	.sectionflags	@"SHF_NOTE_NV_TKINFO"
	.tkinfo
        /*0018*/ 	.word	0x00000002
        /*0030*/ 	.string	""
        /*0030*/ 	.string	"ptxas"
        /*0030*/ 	.string	"Cuda compilation tools, release 13.0, V13.0.88"
        /*0030*/ 	.string	"Build cuda_13.0.r13.0/compiler.36424714_0"
        /*0030*/ 	.string	"-arch sm_90a -m 64 "



//--------------------- .note.nv.cuinfo           --------------------------
	.section	.note.nv.cuinfo,"",@"SHT_NOTE"
	.sectionflags	@"SHF_NOTE_NV_CUINFO"
        /*0018*/ 	.short	0x0002
        /*001a*/ 	.short	0x005a
        /*001c*/ 	.short	0x0082
	.zero		2


//--------------------- .nv.info                  --------------------------
	.section	.nv.info,"",@"SHT_CUDA_INFO"
	.align	4


	//----- nvinfo : EIATTR_REGCOUNT
	.align		4
        /*0000*/ 	.byte	0x04, 0x2f
        /*0002*/ 	.short	(.L_15 - .L_14)
	.align		4
.L_14:
        /*0004*/ 	.word	index@(_ZN7cutlass13device_kernelINS_4gemm6kernel13GemmUniversalIN4cute5tupleIJiiiiEEENS1_10collective13CollectiveMmaINS1_34MainloopSm90TmaGmmaWarpSpecializedILi5ENS5_IJNS4_1CILi1EEESB_SB_EEENS1_32KernelTmaWarpSpecializedPingpongEEENS5_IJNSA_ILi64EEENSA_ILi128EEESF_EEENS_6half_tENS5_IJlSB_lEEESI_SJ_NS4_8TiledMMAINS4_8MMA_AtomIJNS4_4SM904GMMA26MMA_64x128x16_F32F16F16_SSILNSN_5MajorE0ELSP_0ELNSN_7ScaleInE1ELSQ_1EEEEEENS4_6LayoutISC_NS5_IJNSA_ILi0EEESU_SU_EEEEENS5_IJNS4_10UnderscoreESX_SX_EEEEENS4_13SM90_TMA_LOADENS4_14ComposedLayoutINS4_7SwizzleILi3ELi4ELi3EEENS4_18smem_ptr_flag_bitsILi16EEENST_INS5_IJNSA_ILi8EEESF_EEENS5_IJSF_SB_EEEEEEEvNS4_8identityES10_S1A_vS1B_EENS_8epilogue10collective6detail29Sm90TmaWarpSpecializedAdapterINS1E_15DefaultEpilogueISI_SJ_SJ_NS1D_6thread17LinearCombinationISI_Li1EffLNS1I_9ScaleType4KindE0ELNS_15FloatRoundStyleE2ESI_EENS1_15EpilogueDefaultEEEEEvvEEEEvNT_6ParamsE)
        /*0008*/ 	.word	0x000000a8


	//----- nvinfo : EIATTR_FRAME_SIZE
	.align		4
.L_15:
        /*000c*/ 	.byte	0x04, 0x11
        /*000e*/ 	.short	(.L_17 - .L_16)
	.align		4
.L_16:
        /*0010*/ 	.word	index@(_ZN7cutlass13device_kernelINS_4gemm6kernel13GemmUniversalIN4cute5tupleIJiiiiEEENS1_10collective13CollectiveMmaINS1_34MainloopSm90TmaGmmaWarpSpecializedILi5ENS5_IJNS4_1CILi1EEESB_SB_EEENS1_32KernelTmaWarpSpecializedPingpongEEENS5_IJNSA_ILi64EEENSA_ILi128EEESF_EEENS_6half_tENS5_IJlSB_lEEESI_SJ_NS4_8TiledMMAINS4_8MMA_AtomIJNS4_4SM904GMMA26MMA_64x128x16_F32F16F16_SSILNSN_5MajorE0ELSP_0ELNSN_7ScaleInE1ELSQ_1EEEEEENS4_6LayoutISC_NS5_IJNSA_ILi0EEESU_SU_EEEEENS5_IJNS4_10UnderscoreESX_SX_EEEEENS4_13SM90_TMA_LOADENS4_14ComposedLayoutINS4_7SwizzleILi3ELi4ELi3EEENS4_18smem_ptr_flag_bitsILi16EEENST_INS5_IJNSA_ILi8EEESF_EEENS5_IJSF_SB_EEEEEEEvNS4_8identityES10_S1A_vS1B_EENS_8epilogue10collective6detail29Sm90TmaWarpSpecializedAdapterINS1E_15DefaultEpilogueISI_SJ_SJ_NS1D_6thread17LinearCombinationISI_Li1EffLNS1I_9ScaleType4KindE0ELNS_15FloatRoundStyleE2ESI_EENS1_15EpilogueDefaultEEEEEvvEEEEvNT_6ParamsE)
        /*0014*/ 	.word	0x00000008


	//----- nvinfo : EIATTR_MIN_STACK_SIZE
	.align		4
.L_17:
        /*0018*/ 	.byte	0x04, 0x12
        /*001a*/ 	.short	(.L_19 - .L_18)
	.align		4
.L_18:
        /*001c*/ 	.word	index@(_ZN7cutlass13device_kernelINS_4gemm6kernel13GemmUniversalIN4cute5tupleIJiiiiEEENS1_10collective13CollectiveMmaINS1_34MainloopSm90TmaGmmaWarpSpecializedILi5ENS5_IJNS4_1CILi1EEESB_SB_EEENS1_32KernelTmaWarpSpecializedPingpongEEENS5_IJNSA_ILi64EEENSA_ILi128EEESF_EEENS_6half_tENS5_IJlSB_lEEESI_SJ_NS4_8TiledMMAINS4_8MMA_AtomIJNS4_4SM904GMMA26MMA_64x128x16_F32F16F16_SSILNSN_5MajorE0ELSP_0ELNSN_7ScaleInE1ELSQ_1EEEEEENS4_6LayoutISC_NS5_IJNSA_ILi0EEESU_SU_EEEEENS5_IJNS4_10UnderscoreESX_SX_EEEEENS4_13SM90_TMA_LOADENS4_14ComposedLayoutINS4_7SwizzleILi3ELi4ELi3EEENS4_18smem_ptr_flag_bitsILi16EEENST_INS5_IJNSA_ILi8EEESF_EEENS5_IJSF_SB_EEEEEEEvNS4_8identityES10_S1A_vS1B_EENS_8epilogue10collective6detail29Sm90TmaWarpSpecializedAdapterINS1E_15DefaultEpilogueISI_SJ_SJ_NS1D_6thread17LinearCombinationISI_Li1EffLNS1I_9ScaleType4KindE0ELNS_15FloatRoundStyleE2ESI_EENS1_15EpilogueDefaultEEEEEvvEEEEvNT_6ParamsE)
        /*0020*/ 	.word	0x00000008
.L_19:


//--------------------- .nv.compat                --------------------------
	.section	.nv.compat,"",@"SHT_CUDA_COMPAT_INFO"
	.align	4
        /*0000*/ 	.byte	0x02, 0x09, 0x01, 0x00, 0x02, 0x02, 0x04, 0x00, 0x02, 0x05, 0x05, 0x00, 0x03, 0x07, 0x01, 0x01
        /*0010*/ 	.byte	0x02, 0x03, 0x01, 0x00, 0x02, 0x06, 0x01, 0x00, 0x04, 0x0b, 0x08, 0x00, 0x00, 0x00, 0x00, 0x00
        /*0020*/ 	.byte	0x00, 0x00, 0x00, 0x00


//--------------------- .nv.info._ZN7cutlass13device_kernelINS_4gemm6kernel13GemmUniversalIN4cute5tupleIJiiiiEEENS1_10collective13CollectiveMmaINS1_34MainloopSm90TmaGmmaWarpSpecializedILi5ENS5_IJNS4_1CILi1EEESB_SB_EEENS1_32KernelTmaWarpSpecializedPingpongEEENS5_IJNSA_ILi64EEENSA_ILi128EEESF_EEENS_6half_tENS5_IJlSB_lEEESI_SJ_NS4_8TiledMMAINS4_8MMA_AtomIJNS4_4SM904GMMA26MMA_64x128x16_F32F16F16_SSILNSN_5MajorE0ELSP_0ELNSN_7ScaleInE1ELSQ_1EEEEEENS4_6LayoutISC_NS5_IJNSA_ILi0EEESU_SU_EEEEENS5_IJNS4_10UnderscoreESX_SX_EEEEENS4_13SM90_TMA_LOADENS4_14ComposedLayoutINS4_7SwizzleILi3ELi4ELi3EEENS4_18smem_ptr_flag_bitsILi16EEENST_INS5_IJNSA_ILi8EEESF_EEENS5_IJSF_SB_EEEEEEEvNS4_8identityES10_S1A_vS1B_EENS_8epilogue10collective6detail29Sm90TmaWarpSpecializedAdapterINS1E_15DefaultEpilogueISI_SJ_SJ_NS1D_6thread17LinearCombinationISI_Li1EffLNS1I_9ScaleType4KindE0ELNS_15FloatRoundStyleE2ESI_EENS1_15EpilogueDefaultEEEEEvvEEEEvNT_6ParamsE --------------------------
	.section	.nv.info._ZN7cutlass13device_kernelINS_4gemm6kernel13GemmUniversalIN4cute5tupleIJiiiiEEENS1_10collective13CollectiveMmaINS1_34MainloopSm90TmaGmmaWarpSpecializedILi5ENS5_IJNS4_1CILi1EEESB_SB_EEENS1_32KernelTmaWarpSpecializedPingpongEEENS5_IJNSA_ILi64EEENSA_ILi128EEESF_EEENS_6half_tENS5_IJlSB_lEEESI_SJ_NS4_8TiledMMAINS4_8MMA_AtomIJNS4_4SM904GMMA26MMA_64x128x16_F32F16F16_SSILNSN_5MajorE0ELSP_0ELNSN_7ScaleInE1ELSQ_1EEEEEENS4_6LayoutISC_NS5_IJNSA_ILi0EEESU_SU_EEEEENS5_IJNS4_10UnderscoreESX_SX_EEEEENS4_13SM90_TMA_LOADENS4_14ComposedLayoutINS4_7SwizzleILi3ELi4ELi3EEENS4_18smem_ptr_flag_bitsILi16EEENST_INS5_IJNSA_ILi8EEESF_EEENS5_IJSF_SB_EEEEEEEvNS4_8identityES10_S1A_vS1B_EENS_8epilogue10collective6detail29Sm90TmaWarpSpecializedAdapterINS1E_15DefaultEpilogueISI_SJ_SJ_NS1D_6thread17LinearCombinationISI_Li1EffLNS1I_9ScaleType4KindE0ELNS_15FloatRoundStyleE2ESI_EENS1_15EpilogueDefaultEEEEEvvEEEEvNT_6ParamsE,"",@"SHT_CUDA_INFO"
	.sectionflags	@""
	.align	4


	//----- nvinfo : EIATTR_CUDA_API_VERSION
	.align		4
        /*0000*/ 	.byte	0x04, 0x37
        /*0002*/ 	.short	(.L_21 - .L_20)
.L_20:
        /*0004*/ 	.word	0x00000082


	//----- nvinfo : EIATTR_KPARAM_INFO
	.align		4
.L_21:
        /*0008*/ 	.byte	0x04, 0x17
        /*000a*/ 	.short	(.L_23 - .L_22)
.L_22:
        /*000c*/ 	.word	0x00000000
        /*0010*/ 	.short	0x0000
        /*0012*/ 	.short	0x0070
        /*0014*/ 	.byte	0x00, 0xf0, 0x01, 0x10


	//----- nvinfo : EIATTR_SPARSE_MMA_MASK
	.align		4
.L_23:
        /*0018*/ 	.byte	0x03, 0x50
        /*001a*/ 	.short	0x0000


	//----- nvinfo : EIATTR_MAXREG_COUNT
	.align		4
        /*001c*/ 	.byte	0x03, 0x1b
        /*001e*/ 	.short	0x00a8


	//----- nvinfo : EIATTR_NUM_BARRIERS
	.align		4
        /*0020*/ 	.byte	0x02, 0x4c
        /*0022*/ 	.byte	0x01
	.zero		1


	//----- nvinfo : EIATTR_EXTERNS
	.align		4
        /*0024*/ 	.byte	0x04, 0x0f
        /*0026*/ 	.short	(.L_25 - .L_24)


	//   ....[0]....
	.align		4
.L_24:
        /*0028*/ 	.word	index@(__assertfail)


	//----- nvinfo : EIATTR_ANNOTATIONS
	.align		4
.L_25:
        /*002c*/ 	.byte	0x04, 0x55
        /*002e*/ 	.short	(.L_27 - .L_26)


	//   ....[0]....
.L_26:
        /*0030*/ 	.word	0x00000001
        /*0034*/ 	.byte	0xf0, 0x0a, 0x00, 0x00, 0x01, 0x00, 0x00, 0x00, 0x10, 0x12, 0x00, 0x00, 0x01, 0x00, 0x00, 0x00
        /*0044*/ 	.byte	0xe0, 0x60, 0x00, 0x00, 0x01, 0x00, 0x00, 0x00, 0xa0, 0x6c, 0x00, 0x00


	//----- nvinfo : EIATTR_MERCURY_ISA_VERSION
	.align		4
.L_27:
        /*0050*/ 	.byte	0x03, 0x5f
        /*0052*/ 	.short	0x0101


	//----- nvinfo : EIATTR_INT_WARP_WIDE_INSTR_OFFSETS
	.align		4
        /*0054*/ 	.byte	0x04, 0x31
        /*0056*/ 	.short	(.L_29 - .L_28)


	//   ....[0]....
.L_28:
        /*0058*/ 	.word	0x00000410


	//   ....[1]....
        /*005c*/ 	.word	0x00000430


	//   ....[2]....
        /*0060*/ 	.word	0x000004b0


	//   ....[3]....
        /*0064*/ 	.word	0x000004c0


	//   ....[4]....
        /*0068*/ 	.word	0x000004d0


	//   ....[5]....
        /*006c*/ 	.word	0x000004f0


	//   ....[6]....
        /*0070*/ 	.word	0x00000580


	//   ....[7]....
        /*0074*/ 	.word	0x000005a0


	//----- nvinfo : EIATTR_COOP_GROUP_MASK_REGIDS
	.align		4
.L_29:
        /*0078*/ 	.byte	0x04, 0x29
        /*007a*/ 	.short	(.L_31 - .L_30)


	//   ....[0]....
.L_30:
        /*007c*/ 	.word	0xffffffff


	//   ....[1]....
        /*0080*/ 	.word	0xffffffff


	//   ....[2]....
        /*0084*/ 	.word	0xffffffff


	//   ....[3]....
        /*0088*/ 	.word	0xffffffff


	//   ....[4]....
        /*008c*/ 	.word	0xffffffff


	//   ....[5]....
        /*0090*/ 	.word	0xffffffff


	//----- nvinfo : EIATTR_COOP_GROUP_INSTR_OFFSETS
	.align		4
.L_31:
        /*0094*/ 	.byte	0x04, 0x28
        /*0096*/ 	.short	(.L_33 - .L_32)


	//   ....[0]....
.L_32:
        /*0098*/ 	.word	0x00000070


	//   ....[1]....
        /*009c*/ 	.word	0x00000080


	//   ....[2]....
        /*00a0*/ 	.word	0x00000140


	//   ....[3]....
        /*00a4*/ 	.word	0x000002f0


	//   ....[4]....
        /*00a8*/ 	.word	0x00000330


	//   ....[5]....
        /*00ac*/ 	.word	0x00000370


	//----- nvinfo : EIATTR_REG_RECONFIG
	.align		4
.L_33:
        /*00b0*/ 	.byte	0x01, 0x54
	.zero		2


	//----- nvinfo : EIATTR_SYSCALL_OFFSETS
	.align		4
        /*00b4*/ 	.byte	0x04, 0x46
        /*00b6*/ 	.short	(.L_35 - .L_34)


	//   ....[0]....
.L_34:
        /*00b8*/ 	.word	0x00001690


	//----- nvinfo : EIATTR_MBARRIER_INSTR_OFFSETS
	.align		4
.L_35:
        /*00bc*/ 	.byte	0x04, 0x39
        /*00be*/ 	.short	(.L_37 - .L_36)


	//   ....[0]....
.L_36:
        /*00c0*/ 	.word	0x00000240
        /*00c4*/ 	.word	0x000000ff
        /*00c8*/ 	.word	0x00000000
        /*00cc*/ 	.short	0x0100
        /*00ce*/ 	.byte	0x08
	.zero		1


	//   ....[1]....
        /*00d0*/ 	.word	0x00000250
        /*00d4*/ 	.word	0x000000ff
        /*00d8*/ 	.word	0x00000028
        /*00dc*/ 	.short	0x0100
        /*00de*/ 	.byte	0x08
	.zero		1


	//   ....[2]....
        /*00e0*/ 	.word	0x00000260
        /*00e4*/ 	.word	0x000000ff
        /*00e8*/ 	.word	0x00000008
        /*00ec*/ 	.short	0x0100
        /*00ee*/ 	.byte	0x08
	.zero		1


	//   ....[3]....
        /*00f0*/ 	.word	0x00000270
        /*00f4*/ 	.word	0x000000ff
        /*00f8*/ 	.word	0x00000030
        /*00fc*/ 	.short	0x0100
        /*00fe*/ 	.byte	0x08
	.zero		1


	//   ....[4]....
        /*0100*/ 	.word	0x00000280
        /*0104*/ 	.word	0x000000ff
        /*0108*/ 	.word	0x00000010
        /*010c*/ 	.short	0x0100
        /*010e*/ 	.byte	0x08
	.zero		1


	//   ....[5]....
        /*0110*/ 	.word	0x00000290
        /*0114*/ 	.word	0x000000ff
        /*0118*/ 	.word	0x00000038
        /*011c*/ 	.short	0x0100
        /*011e*/ 	.byte	0x08
	.zero		1


	//   ....[6]....
        /*0120*/ 	.word	0x000002a0
        /*0124*/ 	.word	0x000000ff
        /*0128*/ 	.word	0x00000018
        /*012c*/ 	.short	0x0100
        /*012e*/ 	.byte	0x08
	.zero		1


	//   ....[7]....
        /*0130*/ 	.word	0x000002b0
        /*0134*/ 	.word	0x000000ff
        /*0138*/ 	.word	0x00000040
        /*013c*/ 	.short	0x0100
        /*013e*/ 	.byte	0x08
	.zero		1


	//   ....[8]....
        /*0140*/ 	.word	0x000002c0
        /*0144*/ 	.word	0x000000ff
        /*0148*/ 	.word	0x00000020
        /*014c*/ 	.short	0x0100
        /*014e*/ 	.byte	0x08
	.zero		1


	//   ....[9]....
        /*0150*/ 	.word	0x000002d0
        /*0154*/ 	.word	0x000000ff
        /*0158*/ 	.word	0x00000048
        /*015c*/ 	.short	0x0100
        /*015e*/ 	.byte	0x08
	.zero		1


	//   ....[10]....
        /*0160*/ 	.word	0x000005e0
        /*0164*/ 	.word	0x000000ff
        /*0168*/ 	.word	0x00000080
        /*016c*/ 	.short	0x0100
        /*016e*/ 	.byte	0x08
	.zero		1


	//   ....[11]....
        /*0170*/ 	.word	0x00000650
        /*0174*/ 	.word	0x000000ff
        /*0178*/ 	.word	0x00000088
        /*017c*/ 	.short	0x0100
        /*017e*/ 	.byte	0x08
	.zero		1


	//   ....[12]....
        /*0180*/ 	.word	0x00000670
        /*0184*/ 	.word	0x000000ff
        /*0188*/ 	.word	0x00000060
        /*018c*/ 	.short	0x0100
        /*018e*/ 	.byte	0x09
	.zero		1


	//   ....[13]....
        /*0190*/ 	.word	0x00000680
        /*0194*/ 	.word	0x000000ff
        /*0198*/ 	.word	0x00000068
        /*019c*/ 	.short	0x0100
        /*019e*/ 	.byte	0x09
	.zero		1


	//   ....[14]....
        /*01a0*/ 	.word	0x00000690
        /*01a4*/ 	.word	0x000000ff
        /*01a8*/ 	.word	0x00000070
        /*01ac*/ 	.short	0x0100
        /*01ae*/ 	.byte	0x09
	.zero		1


	//   ....[15]....
        /*01b0*/ 	.word	0x000006a0
        /*01b4*/ 	.word	0x000000ff
        /*01b8*/ 	.word	0x00000078
        /*01bc*/ 	.short	0x0100
        /*01be*/ 	.byte	0x09
	.zero		1


	//   ....[16]....
        /*01c0*/ 	.word	0x00001550
        /*01c4*/ 	.word	0x000000ff
        /*01c8*/ 	.word	0xfffffff8
        /*01cc*/ 	.short	0x010a
        /*01ce*/ 	.byte	0x2b
	.zero		1


	//   ....[17]....
        /*01d0*/ 	.word	0x00001710
        /*01d4*/ 	.word	0x00000003
        /*01d8*/ 	.word	0x00000000
        /*01dc*/ 	.short	0x010a
        /*01de*/ 	.byte	0x3f
	.zero		1


	//   ....[18]....
        /*01e0*/ 	.word	0x00001770
        /*01e4*/ 	.word	0x00000003
        /*01e8*/ 	.word	0x00000000
        /*01ec*/ 	.short	0x010a
        /*01ee*/ 	.byte	0x3f
	.zero		1


	//   ....[19]....
        /*01f0*/ 	.word	0x00001ad0
        /*01f4*/ 	.word	0x000000ff
        /*01f8*/ 	.word	0x00000000
        /*01fc*/ 	.short	0x010a
        /*01fe*/ 	.byte	0x04
	.zero		1


	//   ....[20]....
        /*0200*/ 	.word	0x00001b10
        /*0204*/ 	.word	0x000000ff
        /*0208*/ 	.word	0x00000000
        /*020c*/ 	.short	0x010a
        /*020e*/ 	.byte	0x04
	.zero		1


	//   ....[21]....
        /*0210*/ 	.word	0x00001d70
        /*0214*/ 	.word	0x000000ff
        /*0218*/ 	.word	0x00000000
        /*021c*/ 	.short	0x0101
        /*021e*/ 	.byte	0x04
	.zero		1


	//   ....[22]....
        /*0220*/ 	.word	0x00001e70
        /*0224*/ 	.word	0x00000003
        /*0228*/ 	.word	0x00000000
        /*022c*/ 	.short	0x0101
        /*022e*/ 	.byte	0x2e
	.zero		1


	//   ....[23]....
        /*0230*/ 	.word	0x00001f40
        /*0234*/ 	.word	0x000000ff
        /*0238*/ 	.word	0x00000000
        /*023c*/ 	.short	0x0101
        /*023e*/ 	.byte	0x06
	.zero		1


	//   ....[24]....
        /*0240*/ 	.word	0x00001fb0
        /*0244*/ 	.word	0x000000ff
        /*0248*/ 	.word	0x00000008
        /*024c*/ 	.short	0x010a
        /*024e*/ 	.byte	0x2b
	.zero		1


	//   ....[25]....
        /*0250*/ 	.word	0x00006120
        /*0254*/ 	.word	0x00000000
        /*0258*/ 	.word	0x00000000
        /*025c*/ 	.short	0x0101
        /*025e*/ 	.byte	0x2e
	.zero		1


	//   ....[26]....
        /*0260*/ 	.word	0x00006a10
        /*0264*/ 	.word	0x0000000b
        /*0268*/ 	.word	0x00000028
        /*026c*/ 	.short	0x010a
        /*026e*/ 	.byte	0x3f
	.zero		1


	//   ....[27]....
        /*0270*/ 	.word	0x00006dd0
        /*0274*/ 	.word	0x00000006
        /*0278*/ 	.word	0x00000088
        /*027c*/ 	.short	0x0101
        /*027e*/ 	.byte	0x3f
	.zero		1


	//   ....[28]....
        /*0280*/ 	.word	0x000074f0
        /*0284*/ 	.word	0x00000007
        /*0288*/ 	.word	0x00000000
        /*028c*/ 	.short	0x010a
        /*028e*/ 	.byte	0x3f
	.zero		1


	//   ....[29]....
        /*0290*/ 	.word	0x00007570
        /*0294*/ 	.word	0x00000006
        /*0298*/ 	.word	0x00000000
        /*029c*/ 	.short	0x010a
        /*029e*/ 	.byte	0x3f
	.zero		1


	//   ....[30]....
        /*02a0*/ 	.word	0x00007600
        /*02a4*/ 	.word	0x00000007
        /*02a8*/ 	.word	0x00000000
        /*02ac*/ 	.short	0x010a
        /*02ae*/ 	.byte	0x3f
	.zero		1


	//   ....[31]....
        /*02b0*/ 	.word	0x00007690
        /*02b4*/ 	.word	0x00000006
        /*02b8*/ 	.word	0x00000000
        /*02bc*/ 	.short	0x010a
        /*02be*/ 	.byte	0x3f
	.zero		1


	//   ....[32]....
        /*02c0*/ 	.word	0x00007720
        /*02c4*/ 	.word	0x00000005
        /*02c8*/ 	.word	0x00000000
        /*02cc*/ 	.short	0x010a
        /*02ce*/ 	.byte	0x3f
	.zero		1


	//   ....[33]....
        /*02d0*/ 	.word	0x00007790
        /*02d4*/ 	.word	0x00000003
        /*02d8*/ 	.word	0xfffffff8
        /*02dc*/ 	.short	0x010a
        /*02de*/ 	.byte	0x3f
	.zero		1


	//   ....[34]....
        /*02e0*/ 	.word	0x000077e0
        /*02e4*/ 	.word	0x00000003
        /*02e8*/ 	.word	0x00000000
        /*02ec*/ 	.short	0x010a
        /*02ee*/ 	.byte	0x3f
	.zero		1


	//   ....[35]....
        /*02f0*/ 	.word	0x00007840
        /*02f4*/ 	.word	0x00000004
        /*02f8*/ 	.word	0x00000000
        /*02fc*/ 	.short	0x010a
        /*02fe*/ 	.byte	0x3f
	.zero		1


	//   ....[36]....
        /*0300*/ 	.word	0x000078a0
        /*0304*/ 	.word	0x00000003
        /*0308*/ 	.word	0x00000008
        /*030c*/ 	.short	0x010a
        /*030e*/ 	.byte	0x3f
	.zero		1


	//   ....[37]....
        /*0310*/ 	.word	0x00007970
        /*0314*/ 	.word	0x0000000b
        /*0318*/ 	.word	0x00000028
        /*031c*/ 	.short	0x010a
        /*031e*/ 	.byte	0x3f
	.zero		1


	//   ....[38]....
        /*0320*/ 	.word	0x00007a40
        /*0324*/ 	.word	0x00000007
        /*0328*/ 	.word	0x00000000
        /*032c*/ 	.short	0x010a
        /*032e*/ 	.byte	0x3f
	.zero		1


	//   ....[39]....
        /*0330*/ 	.word	0x00007a90
        /*0334*/ 	.word	0x00000006
        /*0338*/ 	.word	0x00000000
        /*033c*/ 	.short	0x010a
        /*033e*/ 	.byte	0x3f
	.zero		1


	//   ....[40]....
        /*0340*/ 	.word	0x00007ae0
        /*0344*/ 	.word	0x00000007
        /*0348*/ 	.word	0x00000000
        /*034c*/ 	.short	0x010a
        /*034e*/ 	.byte	0x3f
	.zero		1


	//   ....[41]....
        /*0350*/ 	.word	0x00007b30
        /*0354*/ 	.word	0x00000006
        /*0358*/ 	.word	0x00000000
        /*035c*/ 	.short	0x010a
        /*035e*/ 	.byte	0x3f
	.zero		1


	//----- nvinfo : EIATTR_NUM_MBARRIERS
	.align		4
.L_37:
        /*0360*/ 	.byte	0x03, 0x38
        /*0362*/ 	.short	0x0010


	//----- nvinfo : EIATTR_EXIT_INSTR_OFFSETS
	.align		4
        /*0364*/ 	.byte	0x04, 0x1c
        /*0366*/ 	.short	(.L_39 - .L_38)


	//   ....[0]....
.L_38:
        /*0368*/ 	.word	0x000011a0


	//   ....[1]....
        /*036c*/ 	.word	0x00001200


	//   ....[2]....
        /*0370*/ 	.word	0x00006740


	//   ....[3]....
        /*0374*/ 	.word	0x00006770


	//   ....[4]....
        /*0378*/ 	.word	0x00007770


	//----- nvinfo : EIATTR_MAX_THREADS
	.align		4
.L_39:
        /*037c*/ 	.byte	0x04, 0x05
        /*037e*/ 	.short	(.L_41 - .L_40)
.L_40:
        /*0380*/ 	.word	0x00000180
        /*0384*/ 	.word	0x00000001
        /*0388*/ 	.word	0x00000001


	//----- nvinfo : EIATTR_CRS_STACK_SIZE
	.align		4
.L_41:
        /*038c*/ 	.byte	0x04, 0x1e
        /*038e*/ 	.short	(.L_43 - .L_42)
.L_42:
        /*0390*/ 	.word	0x00000000


	//----- nvinfo : EIATTR_CBANK_PARAM_SIZE
	.align		4
.L_43:
        /*0394*/ 	.byte	0x03, 0x19
        /*0396*/ 	.short	0x0470


	//----- nvinfo : EIATTR_PARAM_CBANK
	.align		4
        /*0398*/ 	.byte	0x04, 0x0a
        /*039a*/ 	.short	(.L_45 - .L_44)
	.align		4
.L_44:
        /*039c*/ 	.word	index@(.nv.constant0._ZN7cutlass13device_kernelINS_4gemm6kernel13GemmUniversalIN4cute5tupleIJiiiiEEENS1_10collective13CollectiveMmaINS1_34MainloopSm90TmaGmmaWarpSpecializedILi5ENS5_IJNS4_1CILi1EEESB_SB_EEENS1_32KernelTmaWarpSpecializedPingpongEEENS5_IJNSA_ILi64EEENSA_ILi128EEESF_EEENS_6half_tENS5_IJlSB_lEEESI_SJ_NS4_8TiledMMAINS4_8MMA_AtomIJNS4_4SM904GMMA26MMA_64x128x16_F32F16F16_SSILNSN_5MajorE0ELSP_0ELNSN_7ScaleInE1ELSQ_1EEEEEENS4_6LayoutISC_NS5_IJNSA_ILi0EEESU_SU_EEEEENS5_IJNS4_10UnderscoreESX_SX_EEEEENS4_13SM90_TMA_LOADENS4_14ComposedLayoutINS4_7SwizzleILi3ELi4ELi3EEENS4_18smem_ptr_flag_bitsILi16EEENST_INS5_IJNSA_ILi8EEESF_EEENS5_IJSF_SB_EEEEEEEvNS4_8identityES10_S1A_vS1B_EENS_8epilogue10collective6detail29Sm90TmaWarpSpecializedAdapterINS1E_15DefaultEpilogueISI_SJ_SJ_NS1D_6thread17LinearCombinationISI_Li1EffLNS1I_9ScaleType4KindE0ELNS_15FloatRoundStyleE2ESI_EENS1_15EpilogueDefaultEEEEEvvEEEEvNT_6ParamsE)
        /*03a0*/ 	.short	0x0210
        /*03a2*/ 	.short	0x0470


	//----- nvinfo : EIATTR_SW_WAR
	.align		4
.L_45:
        /*03a4*/ 	.byte	0x04, 0x36
        /*03a6*/ 	.short	(.L_47 - .L_46)
.L_46:
        /*03a8*/ 	.word	0x00000008
.L_47:


//--------------------- .nv.callgraph             --------------------------
	.section	.nv.callgraph,"",@"SHT_CUDA_CALLGRAPH"
	.align	4
	.sectionentsize	8
	.align		4
        /*0000*/ 	.word	0x00000000
	.align		4
        /*0004*/ 	.word	0xffffffff
	.align		4
        /*0008*/ 	.word	index@(_ZN7cutlass13device_kernelINS_4gemm6kernel13GemmUniversalIN4cute5tupleIJiiiiEEENS1_10collective13CollectiveMmaINS1_34MainloopSm90TmaGmmaWarpSpecializedILi5ENS5_IJNS4_1CILi1EEESB_SB_EEENS1_32KernelTmaWarpSpecializedPingpongEEENS5_IJNSA_ILi64EEENSA_ILi128EEESF_EEENS_6half_tENS5_IJlSB_lEEESI_SJ_NS4_8TiledMMAINS4_8MMA_AtomIJNS4_4SM904GMMA26MMA_64x128x16_F32F16F16_SSILNSN_5MajorE0ELSP_0ELNSN_7ScaleInE1ELSQ_1EEEEEENS4_6LayoutISC_NS5_IJNSA_ILi0EEESU_SU_EEEEENS5_IJNS4_10UnderscoreESX_SX_EEEEENS4_13SM90_TMA_LOADENS4_14ComposedLayoutINS4_7SwizzleILi3ELi4ELi3EEENS4_18smem_ptr_flag_bitsILi16EEENST_INS5_IJNSA_ILi8EEESF_EEENS5_IJSF_SB_EEEEEEEvNS4_8identityES10_S1A_vS1B_EENS_8epilogue10collective6detail29Sm90TmaWarpSpecializedAdapterINS1E_15DefaultEpilogueISI_SJ_SJ_NS1D_6thread17LinearCombinationISI_Li1EffLNS1I_9ScaleType4KindE0ELNS_15FloatRoundStyleE2ESI_EENS1_15EpilogueDefaultEEEEEvvEEEEvNT_6ParamsE)
	.align		4
        /*000c*/ 	.word	index@(__assertfail)
	.align		4
        /*0010*/ 	.word	0x00000000
	.align		4
        /*0014*/ 	.word	0xfffffffe
	.align		4
        /*0018*/ 	.word	0x00000000
	.align		4
        /*001c*/ 	.word	0xfffffffd
	.align		4
        /*0020*/ 	.word	0x00000000
	.align		4
        /*0024*/ 	.word	0xfffffffc


//--------------------- .nv.constant4             --------------------------
	.section	.nv.constant4,"a",@progbits
	.align	8
	.align		8
.nv.constant4:
        /*0000*/ 	.dword	__assertfail
	.align		8
        /*0008*/ 	.dword	__unnamed_1
	.align		8
        /*0010*/ 	.dword	_ZN39_INTERNAL_85194cfb_4_k_cu_09a1dc0b_31914cuda3std3__45__cpo5beginE
	.align		8
        /*0018*/ 	.dword	_ZN39_INTERNAL_85194cfb_4_k_cu_09a1dc0b_31914cuda3std3__45__cpo3endE
	.align		8
        /*0020*/ 	.dword	_ZN39_INTERNAL_85194cfb_4_k_cu_09a1dc0b_31914cuda3std3__45__cpo6cbeginE
	.align		8
        /*0028*/ 	.dword	_ZN39_INTERNAL_85194cfb_4_k_cu_09a1dc0b_31914cuda3std3__45__cpo4cendE
	.align		8
        /*0030*/ 	.dword	_ZN39_INTERNAL_85194cfb_4_k_cu_09a1dc0b_31914cuda3std3__441_GLOBAL__N__85194cfb_4_k_cu_09a1dc0b_31916ignoreE
	.align		8
        /*0038*/ 	.dword	_ZN39_INTERNAL_85194cfb_4_k_cu_09a1dc0b_31914cuda3std3__419piecewise_constructE
	.align		8
        /*0040*/ 	.dword	_ZN39_INTERNAL_85194cfb_4_k_cu_09a1dc0b_31914cuda3std3__48in_placeE
	.align		8
        /*0048*/ 	.dword	_ZN39_INTERNAL_85194cfb_4_k_cu_09a1dc0b_31914cuda3std6ranges3__45__cpo4swapE
	.align		8
        /*0050*/ 	.dword	_ZN39_INTERNAL_85194cfb_4_k_cu_09a1dc0b_31914cuda3std6ranges3__45__cpo9iter_moveE
	.align		8
        /*0058*/ 	.dword	_ZN39_INTERNAL_85194cfb_4_k_cu_09a1dc0b_31914cute7productE
	.align		8
        /*0060*/ 	.dword	_ZN39_INTERNAL_85194cfb_4_k_cu_09a1dc0b_31914cute1_E
	.align		8
        /*0068*/ 	.dword	$str$22
	.align		8
        /*0070*/ 	.dword	$str$23


//--------------------- .text._ZN7cutlass13device_kernelINS_4gemm6kernel13GemmUniversalIN4cute5tupleIJiiiiEEENS1_10collective13CollectiveMmaINS1_34MainloopSm90TmaGmmaWarpSpecializedILi5ENS5_IJNS4_1CILi1EEESB_SB_EEENS1_32KernelTmaWarpSpecializedPingpongEEENS5_IJNSA_ILi64EEENSA_ILi128EEESF_EEENS_6half_tENS5_IJlSB_lEEESI_SJ_NS4_8TiledMMAINS4_8MMA_AtomIJNS4_4SM904GMMA26MMA_64x128x16_F32F16F16_SSILNSN_5MajorE0ELSP_0ELNSN_7ScaleInE1ELSQ_1EEEEEENS4_6LayoutISC_NS5_IJNSA_ILi0EEESU_SU_EEEEENS5_IJNS4_10UnderscoreESX_SX_EEEEENS4_13SM90_TMA_LOADENS4_14ComposedLayoutINS4_7SwizzleILi3ELi4ELi3EEENS4_18smem_ptr_flag_bitsILi16EEENST_INS5_IJNSA_ILi8EEESF_EEENS5_IJSF_SB_EEEEEEEvNS4_8identityES10_S1A_vS1B_EENS_8epilogue10collective6detail29Sm90TmaWarpSpecializedAdapterINS1E_15DefaultEpilogueISI_SJ_SJ_NS1D_6thread17LinearCombinationISI_Li1EffLNS1I_9ScaleType4KindE0ELNS_15FloatRoundStyleE2ESI_EENS1_15EpilogueDefaultEEEEEvvEEEEvNT_6ParamsE --------------------------
	.section	.text._ZN7cutlass13device_kernelINS_4gemm6kernel13GemmUniversalIN4cute5tupleIJiiiiEEENS1_10collective13CollectiveMmaINS1_34MainloopSm90TmaGmmaWarpSpecializedILi5ENS5_IJNS4_1CILi1EEESB_SB_EEENS1_32KernelTmaWarpSpecializedPingpongEEENS5_IJNSA_ILi64EEENSA_ILi128EEESF_EEENS_6half_tENS5_IJlSB_lEEESI_SJ_NS4_8TiledMMAINS4_8MMA_AtomIJNS4_4SM904GMMA26MMA_64x128x16_F32F16F16_SSILNSN_5MajorE0ELSP_0ELNSN_7ScaleInE1ELSQ_1EEEEEENS4_6LayoutISC_NS5_IJNSA_ILi0EEESU_SU_EEEEENS5_IJNS4_10UnderscoreESX_SX_EEEEENS4_13SM90_TMA_LOADENS4_14ComposedLayoutINS4_7SwizzleILi3ELi4ELi3EEENS4_18smem_ptr_flag_bitsILi16EEENST_INS5_IJNSA_ILi8EEESF_EEENS5_IJSF_SB_EEEEEEEvNS4_8identityES10_S1A_vS1B_EENS_8epilogue10collective6detail29Sm90TmaWarpSpecializedAdapterINS1E_15DefaultEpilogueISI_SJ_SJ_NS1D_6thread17LinearCombinationISI_Li1EffLNS1I_9ScaleType4KindE0ELNS_15FloatRoundStyleE2ESI_EENS1_15EpilogueDefaultEEEEEvvEEEEvNT_6ParamsE,"ax",@progbits
	.align	128
.text._ZN7cutlass13device_kernelINS_4gemm6kernel13GemmUniversalIN4cute5tupleIJiiiiEEENS1_10collective13CollectiveMmaINS1_34MainloopSm90TmaGmmaWarpSpecializedILi5ENS5_IJNS4_1CILi1EEESB_SB_EEENS1_32KernelTmaWarpSpecializedPingpongEEENS5_IJNSA_ILi64EEENSA_ILi128EEESF_EEENS_6half_tENS5_IJlSB_lEEESI_SJ_NS4_8TiledMMAINS4_8MMA_AtomIJNS4_4SM904GMMA26MMA_64x128x16_F32F16F16_SSILNSN_5MajorE0ELSP_0ELNSN_7ScaleInE1ELSQ_1EEEEEENS4_6LayoutISC_NS5_IJNSA_ILi0EEESU_SU_EEEEENS5_IJNS4_10UnderscoreESX_SX_EEEEENS4_13SM90_TMA_LOADENS4_14ComposedLayoutINS4_7SwizzleILi3ELi4ELi3EEENS4_18smem_ptr_flag_bitsILi16EEENST_INS5_IJNSA_ILi8EEESF_EEENS5_IJSF_SB_EEEEEEEvNS4_8identityES10_S1A_vS1B_EENS_8epilogue10collective6detail29Sm90TmaWarpSpecializedAdapterINS1E_15DefaultEpilogueISI_SJ_SJ_NS1D_6thread17LinearCombinationISI_Li1EffLNS1I_9ScaleType4KindE0ELNS_15FloatRoundStyleE2ESI_EENS1_15EpilogueDefaultEEEEEvvEEEEvNT_6ParamsE:
        .type           _ZN7cutlass13device_kernelINS_4gemm6kernel13GemmUniversalIN4cute5tupleIJiiiiEEENS1_10collective13CollectiveMmaINS1_34MainloopSm90TmaGmmaWarpSpecializedILi5ENS5_IJNS4_1CILi1EEESB_SB_EEENS1_32KernelTmaWarpSpecializedPingpongEEENS5_IJNSA_ILi64EEENSA_ILi128EEESF_EEENS_6half_tENS5_IJlSB_lEEESI_SJ_NS4_8TiledMMAINS4_8MMA_AtomIJNS4_4SM904GMMA26MMA_64x128x16_F32F16F16_SSILNSN_5MajorE0ELSP_0ELNSN_7ScaleInE1ELSQ_1EEEEEENS4_6LayoutISC_NS5_IJNSA_ILi0EEESU_SU_EEEEENS5_IJNS4_10UnderscoreESX_SX_EEEEENS4_13SM90_TMA_LOADENS4_14ComposedLayoutINS4_7SwizzleILi3ELi4ELi3EEENS4_18smem_ptr_flag_bitsILi16EEENST_INS5_IJNSA_ILi8EEESF_EEENS5_IJSF_SB_EEEEEEEvNS4_8identityES10_S1A_vS1B_EENS_8epilogue10collective6detail29Sm90TmaWarpSpecializedAdapterINS1E_15DefaultEpilogueISI_SJ_SJ_NS1D_6thread17LinearCombinationISI_Li1EffLNS1I_9ScaleType4KindE0ELNS_15FloatRoundStyleE2ESI_EENS1_15EpilogueDefaultEEEEEvvEEEEvNT_6ParamsE,@function
        .size           _ZN7cutlass13device_kernelINS_4gemm6kernel13GemmUniversalIN4cute5tupleIJiiiiEEENS1_10collective13CollectiveMmaINS1_34MainloopSm90TmaGmmaWarpSpecializedILi5ENS5_IJNS4_1CILi1EEESB_SB_EEENS1_32KernelTmaWarpSpecializedPingpongEEENS5_IJNSA_ILi64EEENSA_ILi128EEESF_EEENS_6half_tENS5_IJlSB_lEEESI_SJ_NS4_8TiledMMAINS4_8MMA_AtomIJNS4_4SM904GMMA26MMA_64x128x16_F32F16F16_SSILNSN_5MajorE0ELSP_0ELNSN_7ScaleInE1ELSQ_1EEEEEENS4_6LayoutISC_NS5_IJNSA_ILi0EEESU_SU_EEEEENS5_IJNS4_10UnderscoreESX_SX_EEEEENS4_13SM90_TMA_LOADENS4_14ComposedLayoutINS4_7SwizzleILi3ELi4ELi3EEENS4_18smem_ptr_flag_bitsILi16EEENST_INS5_IJNSA_ILi8EEESF_EEENS5_IJSF_SB_EEEEEEEvNS4_8identityES10_S1A_vS1B_EENS_8epilogue10collective6detail29Sm90TmaWarpSpecializedAdapterINS1E_15DefaultEpilogueISI_SJ_SJ_NS1D_6thread17LinearCombinationISI_Li1EffLNS1I_9ScaleType4KindE0ELNS_15FloatRoundStyleE2ESI_EENS1_15EpilogueDefaultEEEEEvvEEEEvNT_6ParamsE,(.L_x_199 - _ZN7cutlass13device_kernelINS_4gemm6kernel13GemmUniversalIN4cute5tupleIJiiiiEEENS1_10collective13CollectiveMmaINS1_34MainloopSm90TmaGmmaWarpSpecializedILi5ENS5_IJNS4_1CILi1EEESB_SB_EEENS1_32KernelTmaWarpSpecializedPingpongEEENS5_IJNSA_ILi64EEENSA_ILi128EEESF_EEENS_6half_tENS5_IJlSB_lEEESI_SJ_NS4_8TiledMMAINS4_8MMA_AtomIJNS4_4SM904GMMA26MMA_64x128x16_F32F16F16_SSILNSN_5MajorE0ELSP_0ELNSN_7ScaleInE1ELSQ_1EEEEEENS4_6LayoutISC_NS5_IJNSA_ILi0EEESU_SU_EEEEENS5_IJNS4_10UnderscoreESX_SX_EEEEENS4_13SM90_TMA_LOADENS4_14ComposedLayoutINS4_7SwizzleILi3ELi4ELi3EEENS4_18smem_ptr_flag_bitsILi16EEENST_INS5_IJNSA_ILi8EEESF_EEENS5_IJSF_SB_EEEEEEEvNS4_8identityES10_S1A_vS1B_EENS_8epilogue10collective6detail29Sm90TmaWarpSpecializedAdapterINS1E_15DefaultEpilogueISI_SJ_SJ_NS1D_6thread17LinearCombinationISI_Li1EffLNS1I_9ScaleType4KindE0ELNS_15FloatRoundStyleE2ESI_EENS1_15EpilogueDefaultEEEEEvvEEEEvNT_6ParamsE)
        .other          _ZN7cutlass13device_kernelINS_4gemm6kernel13GemmUniversalIN4cute5tupleIJiiiiEEENS1_10collective13CollectiveMmaINS1_34MainloopSm90TmaGmmaWarpSpecializedILi5ENS5_IJNS4_1CILi1EEESB_SB_EEENS1_32KernelTmaWarpSpecializedPingpongEEENS5_IJNSA_ILi64EEENSA_ILi128EEESF_EEENS_6half_tENS5_IJlSB_lEEESI_SJ_NS4_8TiledMMAINS4_8MMA_AtomIJNS4_4SM904GMMA26MMA_64x128x16_F32F16F16_SSILNSN_5MajorE0ELSP_0ELNSN_7ScaleInE1ELSQ_1EEEEEENS4_6LayoutISC_NS5_IJNSA_ILi0EEESU_SU_EEEEENS5_IJNS4_10UnderscoreESX_SX_EEEEENS4_13SM90_TMA_LOADENS4_14ComposedLayoutINS4_7SwizzleILi3ELi4ELi3EEENS4_18smem_ptr_flag_bitsILi16EEENST_INS5_IJNSA_ILi8EEESF_EEENS5_IJSF_SB_EEEEEEEvNS4_8identityES10_S1A_vS1B_EENS_8epilogue10collective6detail29Sm90TmaWarpSpecializedAdapterINS1E_15DefaultEpilogueISI_SJ_SJ_NS1D_6thread17LinearCombinationISI_Li1EffLNS1I_9ScaleType4KindE0ELNS_15FloatRoundStyleE2ESI_EENS1_15EpilogueDefaultEEEEEvvEEEEvNT_6ParamsE,@"STO_CUDA_ENTRY STV_DEFAULT"
_ZN7cutlass13device_kernelINS_4gemm6kernel13GemmUniversalIN4cute5tupleIJiiiiEEENS1_10collective13CollectiveMmaINS1_34MainloopSm90TmaGmmaWarpSpecializedILi5ENS5_IJNS4_1CILi1EEESB_SB_EEENS1_32KernelTmaWarpSpecializedPingpongEEENS5_IJNSA_ILi64EEENSA_ILi128EEESF_EEENS_6half_tENS5_IJlSB_lEEESI_SJ_NS4_8TiledMMAINS4_8MMA_AtomIJNS4_4SM904GMMA26MMA_64x128x16_F32F16F16_SSILNSN_5MajorE0ELSP_0ELNSN_7ScaleInE1ELSQ_1EEEEEENS4_6LayoutISC_NS5_IJNSA_ILi0EEESU_SU_EEEEENS5_IJNS4_10UnderscoreESX_SX_EEEEENS4_13SM90_TMA_LOADENS4_14ComposedLayoutINS4_7SwizzleILi3ELi4ELi3EEENS4_18smem_ptr_flag_bitsILi16EEENST_INS5_IJNSA_ILi8EEESF_EEENS5_IJSF_SB_EEEEEEEvNS4_8identityES10_S1A_vS1B_EENS_8epilogue10collective6detail29Sm90TmaWarpSpecializedAdapterINS1E_15DefaultEpilogueISI_SJ_SJ_NS1D_6thread17LinearCombinationISI_Li1EffLNS1I_9ScaleType4KindE0ELNS_15FloatRoundStyleE2ESI_EENS1_15EpilogueDefaultEEEEEvvEEEEvNT_6ParamsE:
[----:B------:R-:W0:Y:S02]  /*0000*/  LDC R1, c[0x0][0x28] ;  /* 0x00000a00ff017b82 */ /* 0x000e240000000800 */
[----:B0-----:R-:W-:Y:S01]  /*0010*/  VIADD R1, R1, 0xfffffff8 ;  /* 0xfffffff801017836 */ /* 0x001fe20000000000 */
[----:B------:R-:W0:Y:S01]  /*0020*/  S2R R4, SR_TID.X ;  /* 0x0000000000047919 */ /* 0x000e220000002100 */
[----:B------:R-:W-:Y:S01]  /*0030*/  ELECT P0, URZ, PT ;  /* 0x00000000003f782f */ /* 0x000fe20003800000 */
[----:B------:R-:W-:Y:S01]  /*0040*/  BSSY B0, `(.L_x_0) ;  /* 0x000000f000007945 */ /* 0x000fe20003800000 */
[--C-:B0-----:R-:W-:Y:S02]  /*0050*/  SHF.R.U32.HI R0, RZ, 0x5, R4.reuse ;  /* 0x00000005ff007819 */ /* 0x101fe40000011604 */
[----:B------:R-:W-:-:S03]  /*0060*/  SHF.R.U32.HI R5, RZ, 0x7, R4 ;  /* 0x00000007ff057819 */ /* 0x000fc60000011604 */
[----:B------:R-:W0:Y:S04]  /*0070*/  SHFL.IDX PT, R2, R0, RZ, 0x1f ;  /* 0x00001fff00027589 */ /* 0x000e2800000e0000 */
[----:B------:R1:W2:Y:S01]  /*0080*/  SHFL.IDX PT, R7, R5, RZ, 0x1f ;  /* 0x00001fff05077589 */ /* 0x0002a200000e0000 */
[----:B0-----:R-:W-:-:S13]  /*0090*/  ISETP.NE.OR P0, PT, R2, RZ, !P0 ;  /* 0x000000ff0200720c */ /* 0x001fda0004705670 */
[----:B-12---:R-:W-:Y:S05]  /*00a0*/  @P0 BRA `(.L_x_1) ;  /* 0x0000000000200947 */ /* 0x006fea0003800000 */
[----:B------:R-:W-:Y:S02]  /*00b0*/  ULDC.64 UR4, c[0x0][0x198] ;  /* 0x0000660000047ab9 */ /* 0x000fe40000000a00 */
[----:B------:R-:W-:Y:S02]  /*00c0*/  UIADD3 UR6, UP0, UR4, 0xf0, URZ ;  /* 0x000000f004067890 */ /* 0x000fe4000ff1e03f */
[----:B------:R-:W-:Y:S02]  /*00d0*/  UIADD3 UR4, UP1, UR4, 0x1f0, URZ ;  /* 0x000001f004047890 */ /* 0x000fe4000ff3e03f */
[----:B------:R-:W-:Y:S02]  /*00e0*/  UIADD3.X UR7, URZ, UR5, URZ, UP0, !UPT ;  /* 0x000000053f077290 */ /* 0x000fe400087fe43f */
[----:B------:R-:W-:-:S07]  /*00f0*/  UIADD3.X UR5, URZ, UR5, URZ, UP1, !UPT ;  /* 0x000000053f057290 */ /* 0x000fce0008ffe43f */
[----:B------:R0:W-:Y:S02]  /*0100*/  UTMACCTL.PF [UR6] ;  /* 0x00000000060079b9 */ /* 0x0001e40008040000 */
[----:B------:R0:W-:Y:S02]  /*0110*/  UTMACCTL.PF [UR4] ;  /* 0x00000000040079b9 */ /* 0x0001e40008040000 */
[----:B0-----:R-:W-:Y:S01]  /*0120*/  NOP ;  /* 0x0000000000007918 */ /* 0x001fe20000000000 */
.L_x_1:
[----:B------:R-:W-:Y:S05]  /*0130*/  BSYNC B0 ;  /* 0x0000000000007941 */ /* 0x000fea0003800000 */
.L_x_0:
[----:B------:R-:W0:Y:S02]  /*0140*/  SHFL.IDX PT, R3, R0, RZ, 0x1f ;  /* 0x00001fff00037589 */ /* 0x000e2400000e0000 */
[----:B0-----:R-:W-:-:S13]  /*0150*/  ISETP.NE.AND P0, PT, R3, RZ, PT ;  /* 0x000000ff0300720c */ /* 0x001fda0003f05270 */
[----:B------:R-:W-:Y:S05]  /*0160*/  @P0 BRA `(.L_x_2) ;  /* 0x0000000000600947 */ /* 0x000fea0003800000 */
[----:B------:R-:W0:Y:S01]  /*0170*/  S2UR UR8, SR_CgaCtaId ;  /* 0x00000000000879c3 */ /* 0x000e220000008800 */
[----:B------:R-:W-:Y:S01]  /*0180*/  UMOV UR4, 0x400 ;  /* 0x0000040000047882 */ /* 0x000fe20000000000 */
[----:B------:R-:W-:Y:S01]  /*0190*/  UMOV UR5, 0x1 ;  /* 0x0000000100057882 */ /* 0x000fe20000000000 */
[----:B------:R-:W-:Y:S01]  /*01a0*/  UMOV UR6, 0x80 ;  /* 0x0000008000067882 */ /* 0x000fe20000000000 */
[----:B------:R-:W-:Y:S01]  /*01b0*/  ELECT P0, URZ, PT ;  /* 0x00000000003f782f */ /* 0x000fe20003800000 */
[----:B------:R-:W-:-:S04]  /*01c0*/  UIADD3 UR6, -UR6, 0x100000, URZ ;  /* 0x0010000006067890 */ /* 0x000fc8000fffe13f */
[----:B------:R-:W-:Y:S02]  /*01d0*/  USHF.L.U32 UR7, UR6, 0xb, URZ ;  /* 0x0000000b06077899 */ /* 0x000fe4000800063f */
[----:B------:R-:W-:Y:S02]  /*01e0*/  USHF.L.U32 UR6, UR6, 0x1, URZ ;  /* 0x0000000106067899 */ /* 0x000fe4000800063f */
[----:B0-----:R-:W-:Y:S02]  /*01f0*/  ULEA UR8, UR8, UR4, 0x18 ;  /* 0x0000000408087291 */ /* 0x001fe4000f8ec03f */
[----:B------:R-:W-:-:S04]  /*0200*/  UIADD3 UR4, -UR5, 0x100000, URZ ;  /* 0x0010000005047890 */ /* 0x000fc8000fffe13f */
[----:B------:R-:W-:Y:S02]  /*0210*/  USHF.L.U32 UR5, UR4, 0xb, URZ ;  /* 0x0000000b04057899 */ /* 0x000fe4000800063f */
[----:B------:R-:W-:Y:S01]  /*0220*/  USHF.L.U32 UR4, UR4, 0x1, URZ ;  /* 0x0000000104047899 */ /* 0x000fe2000800063f */
[----:B------:R-:W0:Y:S11]  /*0230*/  FENCE.VIEW.ASYNC.S ;  /* 0x00000000000073c6 */ /* 0x000e360000000000 */
[----:B0-----:R0:W1:Y:S01]  /*0240*/  SYNCS.EXCH.64 URZ, [UR8], UR4 ;  /* 0x00000004083f75b2 */ /* 0x0010620008000100 */
[----:B------:R0:W2:Y:S01]  /*0250*/  SYNCS.EXCH.64 URZ, [UR8+0x28], UR6 ;  /* 0x00002806083f75b2 */ /* 0x0000a20008000100 */
[----:B------:R0:W3:Y:S01]  /*0260*/  SYNCS.EXCH.64 URZ, [UR8+0x8], UR4 ;  /* 0x00000804083f75b2 */ /* 0x0000e20008000100 */
[----:B------:R0:W4:Y:S01]  /*0270*/  SYNCS.EXCH.64 URZ, [UR8+0x30], UR6 ;  /* 0x00003006083f75b2 */ /* 0x0001220008000100 */
[----:B------:R0:W0:Y:S01]  /*0280*/  SYNCS.EXCH.64 URZ, [UR8+0x10], UR4 ;  /* 0x00001004083f75b2 */ /* 0x0000220008000100 */
[----:B------:R0:W0:Y:S01]  /*0290*/  SYNCS.EXCH.64 URZ, [UR8+0x38], UR6 ;  /* 0x00003806083f75b2 */ /* 0x0000220008000100 */
[----:B------:R0:W0:Y:S01]  /*02a0*/  SYNCS.EXCH.64 URZ, [UR8+0x18], UR4 ;  /* 0x00001804083f75b2 */ /* 0x0000220008000100 */
[----:B------:R0:W0:Y:S01]  /*02b0*/  SYNCS.EXCH.64 URZ, [UR8+0x40], UR6 ;  /* 0x00004006083f75b2 */ /* 0x0000220008000100 */
[----:B------:R0:W0:Y:S01]  /*02c0*/  SYNCS.EXCH.64 URZ, [UR8+0x20], UR4 ;  /* 0x00002004083f75b2 */ /* 0x0000220008000100 */
[----:B------:R0:W0:Y:S01]  /*02d0*/  SYNCS.EXCH.64 URZ, [UR8+0x48], UR6 ;  /* 0x00004806083f75b2 */ /* 0x0000220008000100 */
[----:B------:R-:W-:Y:S01]  /*02e0*/  NOP ;  /* 0x0000000000007918 */ /* 0x000fe20000000000 */
.L_x_2:
[----:B------:R-:W5:Y:S01]  /*02f0*/  SHFL.IDX PT, R6, R0, RZ, 0x1f ;  /* 0x00001fff00067589 */ /* 0x000f6200000e0000 */
[----:B------:R-:W-:Y:S01]  /*0300*/  ELECT P0, URZ, PT ;  /* 0x00000000003f782f */ /* 0x000fe20003800000 */
[----:B------:R-:W-:Y:S01]  /*0310*/  NOP ;  /* 0x0000000000007918 */ /* 0x000fe20000000000 */
[----:B------:R-:W-:Y:S01]  /*0320*/  ELECT P1, URZ, PT ;  /* 0x00000000003f782f */ /* 0x000fe20003820000 */
[----:B------:R-:W1:Y:S01]  /*0330*/  SHFL.IDX PT, R3, R0, RZ, 0x1f ;  /* 0x00001fff00037589 */ /* 0x000e6200000e0000 */
[----:B0-----:R-:W-:Y:S01]  /*0340*/  UMOV UR4, 0x20 ;  /* 0x0000002000047882 */ /* 0x001fe20000000000 */
[----:B------:R-:W-:Y:S01]  /*0350*/  UMOV UR11, 0x80 ;  /* 0x00000080000b7882 */ /* 0x000fe20000000000 */
[----:B------:R-:W-:Y:S01]  /*0360*/  NOP ;  /* 0x0000000000007918 */ /* 0x000fe20000000000 */
[----:B------:R-:W0:Y:S01]  /*0370*/  SHFL.IDX PT, R5, R5, RZ, 0x1f ;  /* 0x00001fff05057589 */ /* 0x000e2200000e0000 */
[C---:B------:R-:W-:Y:S01]  /*0380*/  VIADD R31, R7.reuse, 0xffffffff ;  /* 0xffffffff071f7836 */ /* 0x040fe20000000000 */
[----:B------:R-:W-:Y:S01]  /*0390*/  ULDC.64 UR36, c[0x0][0x208] ;  /* 0x0000820000247ab9 */ /* 0x000fe20000000a00 */
[----:B------:R-:W-:-:S03]  /*03a0*/  ISETP.NE.AND P2, PT, R7, RZ, PT ;  /* 0x000000ff0700720c */ /* 0x000fc60003f45270 */
[----:B------:R-:W-:Y:S02]  /*03b0*/  ISETP.GE.U32.AND P3, PT, R31, 0x2, PT ;  /* 0x000000021f00780c */ /* 0x000fe40003f66070 */
[----:B-----5:R-:W-:Y:S02]  /*03c0*/  ISETP.NE.OR P0, PT, R6, RZ, !P0 ;  /* 0x000000ff0600720c */ /* 0x020fe40004705670 */
[----:B-1----:R-:W-:Y:S02]  /*03d0*/  ISETP.NE.OR P1, PT, R3, RZ, !P1 ;  /* 0x000000ff0300720c */ /* 0x002fe40004f25670 */
[----:B------:R-:W-:Y:S02]  /*03e0*/  SHF.R.S32.HI R3, RZ, 0x1f, R2 ;  /* 0x0000001fff037819 */ /* 0x000fe40000011402 */
[----:B0-----:R-:W-:Y:S02]  /*03f0*/  R2UR UR43, R5 ;  /* 0x00000000052b72ca */ /* 0x001fe400000e0000 */
[----:B------:R-:W-:-:S05]  /*0400*/  LEA.HI R3, R3, R2, RZ, 0x2 ;  /* 0x0000000203037211 */ /* 0x000fca00078f10ff */
[----:B------:R-:W-:Y:S01]  /*0410*/  VOTEU.ALL UP0, P0 ;  /* 0x00000000003f7886 */ /* 0x000fe20000000000 */
[----:B------:R-:W-:Y:S01]  /*0420*/  LOP3.LUT R3, R3, 0xfffffffc, RZ, 0xc0, !PT ;  /* 0xfffffffc03037812 */ /* 0x000fe200078ec0ff */
[----:B------:R-:W-:-:S03]  /*0430*/  VOTEU.ALL UP1, P1 ;  /* 0x00000000003f7886 */ /* 0x000fc60000820000 */
[----:B------:R-:W0:Y:S01]  /*0440*/  @!UP0 S2UR UR7, SR_CgaCtaId ;  /* 0x00000000000789c3 */ /* 0x000e220000008800 */
[----:B------:R-:W-:Y:S01]  /*0450*/  @!UP0 UMOV UR6, 0x400 ;  /* 0x0000040000068882 */ /* 0x000fe20000000000 */
[----:B------:R-:W-:-:S04]  /*0460*/  @!UP0 UIADD3 UR4, -UR4, 0x100000, URZ ;  /* 0x0010000004048890 */ /* 0x000fc8000fffe13f */
[----:B------:R-:W-:Y:S02]  /*0470*/  @!UP0 USHF.L.U32 UR5, UR4, 0xb, URZ ;  /* 0x0000000b04058899 */ /* 0x000fe4000800063f */
[----:B------:R-:W-:Y:S01]  /*0480*/  @!UP0 USHF.L.U32 UR4, UR4, 0x1, URZ ;  /* 0x0000000104048899 */ /* 0x000fe2000800063f */
[----:B------:R-:W-:Y:S01]  /*0490*/  IMAD.IADD R14, R2, 0x1, -R3 ;  /* 0x00000001020e7824 */ /* 0x000fe200078e0a03 */
[----:B------:R-:W-:Y:S01]  /*04a0*/  @!UP1 UMOV UR9, 0x400 ;  /* 0x0000040000099882 */ /* 0x000fe20000000000 */
[----:B------:R-:W-:Y:S01]  /*04b0*/  VOTEU.ALL UP2, P1 ;  /* 0x00000000003f7886 */ /* 0x000fe20000840000 */
[----:B------:R-:W-:Y:S01]  /*04c0*/  VOTEU.ALL UP3, P1 ;  /* 0x00000000003f7886 */ /* 0x000fe20000860000 */
[----:B------:R-:W-:Y:S01]  /*04d0*/  VOTEU.ALL UP4, P1 ;  /* 0x00000000003f7886 */ /* 0x000fe20000880000 */
[----:B------:R-:W1:Y:S01]  /*04e0*/  @!UP1 S2UR UR10, SR_CgaCtaId ;  /* 0x00000000000a99c3 */ /* 0x000e620000008800 */
[----:B------:R-:W-:Y:S01]  /*04f0*/  VOTEU.ALL UP5, P1 ;  /* 0x00000000003f7886 */ /* 0x000fe200008a0000 */
[----:B------:R-:W-:-:S04]  /*0500*/  SHF.R.S32.HI R3, RZ, 0x1f, R4 ;  /* 0x0000001fff037819 */ /* 0x000fc80000011404 */
[----:B------:R-:W-:-:S04]  /*0510*/  LEA.HI R3, R3, R4, RZ, 0x7 ;  /* 0x0000000403037211 */ /* 0x000fc800078f38ff */
[----:B------:R-:W-:-:S05]  /*0520*/  LOP3.LUT R3, R3, 0xffffff80, RZ, 0xc0, !PT ;  /* 0xffffff8003037812 */ /* 0x000fca00078ec0ff */
[----:B------:R-:W-:Y:S01]  /*0530*/  IMAD.IADD R5, R4, 0x1, -R3 ;  /* 0x0000000104057824 */ /* 0x000fe200078e0a03 */
[----:B0-----:R-:W-:Y:S02]  /*0540*/  @!UP0 ULEA UR8, UR7, UR6, 0x18 ;  /* 0x0000000607088291 */ /* 0x001fe4000f8ec03f */
[----:B------:R-:W-:-:S04]  /*0550*/  @!UP1 UIADD3 UR6, -UR11, 0x100000, URZ ;  /* 0x001000000b069890 */ /* 0x000fc8000fffe13f */
[----:B------:R-:W-:Y:S02]  /*0560*/  @!UP1 USHF.L.U32 UR7, UR6, 0xb, URZ ;  /* 0x0000000b06079899 */ /* 0x000fe4000800063f */
[----:B------:R-:W-:Y:S01]  /*0570*/  @!UP1 USHF.L.U32 UR6, UR6, 0x1, URZ ;  /* 0x0000000106069899 */ /* 0x000fe2000800063f */
[----:B------:R-:W-:Y:S01]  /*0580*/  VOTEU.ALL UP0, P0 ;  /* 0x00000000003f7886 */ /* 0x000fe20000000000 */
[----:B-1----:R-:W-:Y:S01]  /*0590*/  @!UP1 ULEA UR9, UR10, UR9, 0x18 ;  /* 0x000000090a099291 */ /* 0x002fe2000f8ec03f */
[----:B------:R-:W-:Y:S02]  /*05a0*/  VOTEU.ALL UP1, P0 ;  /* 0x00000000003f7886 */ /* 0x000fe40000020000 */
[----:B------:R-:W-:Y:S01]  /*05b0*/  ULDC.64 UR10, c[0x0][0x598] ;  /* 0x00016600000a7ab9 */ /* 0x000fe20000000a00 */
[----:B------:R-:W-:Y:S01]  /*05c0*/  ISETP.NE.AND P0, PT, R14, 0x3, PT ;  /* 0x000000030e00780c */ /* 0x000fe20003f05270 */
[----:B------:R-:W0:Y:S02]  /*05d0*/  FENCE.VIEW.ASYNC.S ;  /* 0x00000000000073c6 */ /* 0x000e240000000000 */
[----:B0-----:R0:W2:Y:S01]  /*05e0*/  @!UP0 SYNCS.EXCH.64 URZ, [UR8+0x80], UR4 ;  /* 0x00008004083f85b2 */ /* 0x0010a20008000100 */
[----:B------:R-:W-:-:S02]  /*05f0*/  ISETP.NE.U32.AND P1, PT, RZ, UR10, PT ;  /* 0x0000000aff007c0c */ /* 0x000fc4000bf25070 */
[----:B------:R-:W-:Y:S02]  /*0600*/  ISETP.EQ.OR P0, PT, R14, RZ, !P0 ;  /* 0x000000ff0e00720c */ /* 0x000fe40004702670 */
[----:B------:R-:W-:Y:S02]  /*0610*/  ISETP.NE.AND.EX P1, PT, RZ, UR11, PT, P1 ;  /* 0x0000000bff007c0c */ /* 0x000fe4000bf25310 */
[----:B------:R-:W-:-:S04]  /*0620*/  ISETP.EQ.AND P0, PT, R7, RZ, P0 ;  /* 0x000000ff0700720c */ /* 0x000fc80000702270 */
[----:B------:R-:W-:-:S04]  /*0630*/  SEL R23, RZ, 0x1, !P0 ;  /* 0x00000001ff177807 */ /* 0x000fc80004000000 */
[----:B------:R-:W-:Y:S01]  /*0640*/  SEL R23, R23, 0x2, P3 ;  /* 0x0000000217177807 */ /* 0x000fe20001800000 */
[----:B------:R0:W2:Y:S01]  /*0650*/  @!UP1 SYNCS.EXCH.64 URZ, [UR8+0x88], UR4 ;  /* 0x00008804083f95b2 */ /* 0x0000a20008000100 */
[----:B------:R-:W-:Y:S01]  /*0660*/  NOP ;  /* 0x0000000000007918 */ /* 0x000fe20000000000 */
[----:B------:R0:W2:Y:S01]  /*0670*/  @!UP2 SYNCS.EXCH.64 URZ, [UR9+0x60], UR6 ;  /* 0x00006006093fa5b2 */ /* 0x0000a20008000100 */
[----:B------:R0:W2:Y:S01]  /*0680*/  @!UP3 SYNCS.EXCH.64 URZ, [UR9+0x68], UR6 ;  /* 0x00006806093fb5b2 */ /* 0x0000a20008000100 */
[----:B------:R0:W2:Y:S01]  /*0690*/  @!UP4 SYNCS.EXCH.64 URZ, [UR9+0x70], UR6 ;  /* 0x00007006093fc5b2 */ /* 0x0000a20008000100 */
[----:B------:R0:W2:Y:S01]  /*06a0*/  @!UP5 SYNCS.EXCH.64 URZ, [UR9+0x78], UR6 ;  /* 0x00007806093fd5b2 */ /* 0x0000a20008000100 */
[----:B------:R-:W-:Y:S01]  /*06b0*/  NOP ;  /* 0x0000000000007918 */ /* 0x000fe20000000000 */
[----:B--234-:R-:W-:Y:S06]  /*06c0*/  BAR.SYNC.DEFER_BLOCKING 0x0 ;  /* 0x0000000000007b1d */ /* 0x01cfec0000010000 */
[----:B0-----:R-:W-:Y:S05]  /*06d0*/  @!P1 BRA `(.L_x_3) ;  /* 0x00000000001c9947 */ /* 0x001fea0003800000 */
[----:B------:R-:W0:Y:S02]  /*06e0*/  LDC.64 R2, c[0x0][0x598] ;  /* 0x00016600ff027b82 */ /* 0x000e240000000a00 */
[----:B0-----:R-:W2:Y:S02]  /*06f0*/  LDG.E.64 R2, desc[UR36][R2.64] ;  /* 0x0000002402027981 */ /* 0x001ea4000c1e1b00 */
[----:B--2---:R-:W-:-:S04]  /*0700*/  ISETP.NE.U32.AND P0, PT, R2, RZ, PT ;  /* 0x000000ff0200720c */ /* 0x004fc80003f05070 */
[----:B------:R-:W-:-:S13]  /*0710*/  ISETP.NE.AND.EX P0, PT, R3, RZ, PT, P0 ;  /* 0x000000ff0300720c */ /* 0x000fda0003f05300 */
[----:B------:R-:W-:Y:S05]  /*0720*/  @!P0 BRA `(.L_x_3) ;  /* 0x0000000000088947 */ /* 0x000fea0003800000 */
[----:B------:R1:W5:Y:S01]  /*0730*/  LD.E R88, desc[UR36][R2.64] ;  /* 0x0000002402587980 */ /* 0x000362000c101900 */
[----:B------:R-:W-:Y:S05]  /*0740*/  BRA `(.L_x_4) ;  /* 0x0000000000247947 */ /* 0x000fea0003800000 */
.L_x_3:
[----:B------:R-:W-:Y:S02]  /*0750*/  ULDC.64 UR4, c[0x0][0x588] ;  /* 0x0001620000047ab9 */ /* 0x000fe40000000a00 */
[----:B------:R-:W-:-:S04]  /*0760*/  ISETP.NE.U32.AND P0, PT, RZ, UR4, PT ;  /* 0x00000004ff007c0c */ /* 0x000fc8000bf05070 */
[----:B------:R-:W-:-:S13]  /*0770*/  ISETP.NE.AND.EX P0, PT, RZ, UR5, PT, P0 ;  /* 0x00000005ff007c0c */ /* 0x000fda000bf05300 */
[----:B------:R-:W-:Y:S05]  /*0780*/  @!P0 BRA `(.L_x_5) ;  /* 0x00000000000c8947 */ /* 0x000fea0003800000 */
[----:B------:R-:W0:Y:S02]  /*0790*/  LDC.64 R88, c[0x0][0x588] ;  /* 0x00016200ff587b82 */ /* 0x000e240000000a00 */
[----:B0-----:R0:W5:Y:S01]  /*07a0*/  LDG.E R88, desc[UR36][R88.64] ;  /* 0x0000002458587981 */ /* 0x001162000c1e1900 */
[----:B------:R-:W-:Y:S05]  /*07b0*/  BRA `(.L_x_4) ;  /* 0x0000000000087947 */ /* 0x000fea0003800000 */
.L_x_5:
[----:B------:R-:W-:Y:S02]  /*07c0*/  ULDC UR4, c[0x0][0x580] ;  /* 0x0001600000047ab9 */ /* 0x000fe40000000800 */
[----:B------:R-:W-:-:S07]  /*07d0*/  IMAD.U32 R88, RZ, RZ, UR4 ;  /* 0x00000004ff587e24 */ /* 0x000fce000f8e00ff */
.L_x_4:
[----:B------:R-:W-:Y:S02]  /*07e0*/  ULDC.64 UR4, c[0x0][0x5a0] ;  /* 0x0001680000047ab9 */ /* 0x000fe40000000a00 */
[----:B------:R-:W-:-:S04]  /*07f0*/  ISETP.NE.U32.AND P0, PT, RZ, UR4, PT ;  /* 0x00000004ff007c0c */ /* 0x000fc8000bf05070 */
[----:B------:R-:W-:-:S13]  /*0800*/  ISETP.NE.AND.EX P0, PT, RZ, UR5, PT, P0 ;  /* 0x00000005ff007c0c */ /* 0x000fda000bf05300 */
[----:B------:R-:W-:Y:S05]  /*0810*/  @!P0 BRA `(.L_x_6) ;  /* 0x00000000001c8947 */ /* 0x000fea0003800000 */
[----:B-1----:R-:W1:Y:S02]  /*0820*/  LDC.64 R2, c[0x0][0x5a0] ;  /* 0x00016800ff027b82 */ /* 0x002e640000000a00 */
[----:B-1----:R-:W2:Y:S02]  /*0830*/  LDG.E.64 R2, desc[UR36][R2.64] ;  /* 0x0000002402027981 */ /* 0x002ea4000c1e1b00 */
[----:B--2---:R-:W-:-:S04]  /*0840*/  ISETP.NE.U32.AND P0, PT, R2, RZ, PT ;  /* 0x000000ff0200720c */ /* 0x004fc80003f05070 */
[----:B------:R-:W-:-:S13]  /*0850*/  ISETP.NE.AND.EX P0, PT, R3, RZ, PT, P0 ;  /* 0x000000ff0300720c */ /* 0x000fda0003f05300 */
[----:B------:R-:W-:Y:S05]  /*0860*/  @!P0 BRA `(.L_x_6) ;  /* 0x0000000000088947 */ /* 0x000fea0003800000 */
[----:B0-----:R2:W5:Y:S01]  /*0870*/  LD.E R89, desc[UR36][R2.64] ;  /* 0x0000002402597980 */ /* 0x001562000c101900 */
[----:B------:R-:W-:Y:S05]  /*0880*/  BRA `(.L_x_7) ;  /* 0x0000000000247947 */ /* 0x000fea0003800000 */
.L_x_6:
[----:B------:R-:W-:Y:S02]  /*0890*/  ULDC.64 UR4, c[0x0][0x590] ;  /* 0x0001640000047ab9 */ /* 0x000fe40000000a00 */
[----:B------:R-:W-:-:S04]  /*08a0*/  ISETP.NE.U32.AND P0, PT, RZ, UR4, PT ;  /* 0x00000004ff007c0c */ /* 0x000fc8000bf05070 */
[----:B------:R-:W-:-:S13]  /*08b0*/  ISETP.NE.AND.EX P0, PT, RZ, UR5, PT, P0 ;  /* 0x00000005ff007c0c */ /* 0x000fda000bf05300 */
[----:B------:R-:W-:Y:S05]  /*08c0*/  @!P0 BRA `(.L_x_8) ;  /* 0x00000000000c8947 */ /* 0x000fea0003800000 */
[----:B-1----:R-:W0:Y:S02]  /*08d0*/  LDC.64 R2, c[0x0][0x590] ;  /* 0x00016400ff027b82 */ /* 0x002e240000000a00 */
[----:B0-----:R0:W5:Y:S01]  /*08e0*/  LDG.E R89, desc[UR36][R2.64] ;  /* 0x0000002402597981 */ /* 0x001162000c1e1900 */
[----:B------:R-:W-:Y:S05]  /*08f0*/  BRA `(.L_x_7) ;  /* 0x0000000000087947 */ /* 0x000fea0003800000 */
.L_x_8:
[----:B------:R-:W-:Y:S02]  /*0900*/  ULDC UR4, c[0x0][0x584] ;  /* 0x0001610000047ab9 */ /* 0x000fe40000000800 */
[----:B0-----:R-:W-:-:S07]  /*0910*/  IMAD.U32 R89, RZ, RZ, UR4 ;  /* 0x00000004ff597e24 */ /* 0x001fce000f8e00ff */
.L_x_7:
[----:B012---:R-:W0:Y:S01]  /*0920*/  LDC R2, c[0x0][0x65c] ;  /* 0x00019700ff027b82 */ /* 0x007e220000000800 */
[----:B------:R-:W1:Y:S01]  /*0930*/  S2R R15, SR_CTAID.Y ;  /* 0x00000000000f7919 */ /* 0x000e620000002600 */
[----:B------:R-:W-:Y:S01]  /*0940*/  ULDC UR6, c[0x0][0x28c] ;  /* 0x0000a30000067ab9 */ /* 0x000fe20000000800 */
[----:B------:R-:W-:Y:S01]  /*0950*/  ISETP.NE.AND P0, PT, R7, 0x2, PT ;  /* 0x000000020700780c */ /* 0x000fe20003f05270 */
[----:B------:R-:W-:Y:S01]  /*0960*/  UIADD3 UR6, UR6, 0x3f, URZ ;  /* 0x0000003f06067890 */ /* 0x000fe2000fffe03f */
[----:B------:R-:W2:Y:S01]  /*0970*/  S2R R6, SR_CTAID.X ;  /* 0x0000000000067919 */ /* 0x000ea20000002500 */
[----:B------:R-:W-:Y:S01]  /*0980*/  UMOV UR38, URZ ;  /* 0x0000003f00267c82 */ /* 0x000fe20008000000 */
[----:B------:R-:W-:Y:S01]  /*0990*/  UMOV UR39, URZ ;  /* 0x0000003f00277c82 */ /* 0x000fe20008000000 */
[----:B------:R-:W-:Y:S01]  /*09a0*/  USHF.R.S32.HI UR7, URZ, 0x1f, UR6 ;  /* 0x0000001f3f077899 */ /* 0x000fe20008011406 */
[----:B------:R-:W-:-:S03]  /*09b0*/  ULDC.64 UR8, c[0x0][0x650] ;  /* 0x0001940000087ab9 */ /* 0x000fc60000000a00 */
[----:B------:R-:W-:-:S04]  /*09c0*/  ULEA.HI UR7, UR7, UR6, URZ, 0x6 ;  /* 0x0000000607077291 */ /* 0x000fc8000f8f303f */
[----:B------:R-:W-:Y:S01]  /*09d0*/  USHF.R.S32.HI UR40, URZ, 0x6, UR7 ;  /* 0x000000063f287899 */ /* 0x000fe20008011407 */
[----:B0-----:R-:W-:-:S13]  /*09e0*/  ISETP.NE.AND P1, PT, R2, 0x1, PT ;  /* 0x000000010200780c */ /* 0x001fda0003f25270 */
[----:B------:R-:W2:Y:S01]  /*09f0*/  @P1 LDC R17, c[0x0][0x10] ;  /* 0x00000400ff111b82 */ /* 0x000ea20000000800 */
[----:B-1----:R-:W-:Y:S02]  /*0a00*/  @P1 IMAD.MOV.U32 R8, RZ, RZ, R15 ;  /* 0x000000ffff081224 */ /* 0x002fe400078e000f */
[----:B------:R-:W-:Y:S02]  /*0a10*/  @P1 IMAD.MOV.U32 R9, RZ, RZ, RZ ;  /* 0x000000ffff091224 */ /* 0x000fe400078e00ff */
[----:B------:R-:W-:-:S03]  /*0a20*/  @P1 IMAD.MOV.U32 R7, RZ, RZ, RZ ;  /* 0x000000ffff071224 */ /* 0x000fc600078e00ff */
[----:B------:R-:W0:Y:S01]  /*0a30*/  @!P1 LDC R3, c[0x0][0xc] ;  /* 0x00000300ff039b82 */ /* 0x000e220000000800 */
[----:B------:R-:W-:Y:S01]  /*0a40*/  ULDC UR4, c[0x0][0xc] ;  /* 0x0000030000047ab9 */ /* 0x000fe20000000800 */
[----:B------:R-:W-:Y:S02]  /*0a50*/  ULDC UR5, c[0x0][0x10] ;  /* 0x0000040000057ab9 */ /* 0x000fe40000000800 */
[----:B------:R-:W-:-:S04]  /*0a60*/  UIMAD.WIDE.U32 UR4, UR4, UR5, URZ ;  /* 0x00000005040472a5 */ /* 0x000fc8000f8e003f */
[----:B------:R-:W1:Y:S01]  /*0a70*/  LDC R0, c[0x0][0x14] ;  /* 0x00000500ff007b82 */ /* 0x000e620000000800 */
[----:B--2---:R-:W-:-:S04]  /*0a80*/  @P1 IMAD.WIDE.U32 R16, R6, R17, R8 ;  /* 0x0000001106101225 */ /* 0x004fc800078e0008 */
[----:B------:R-:W-:Y:S02]  /*0a90*/  @P1 IMAD.IADD R17, R17, 0x1, R7 ;  /* 0x0000000111111824 */ /* 0x000fe400078e0207 */
[----:B------:R-:W-:Y:S02]  /*0aa0*/  IMAD.MOV.U32 R7, RZ, RZ, RZ ;  /* 0x000000ffff077224 */ /* 0x000fe400078e00ff */
[----:B0-----:R-:W-:-:S04]  /*0ab0*/  @!P1 IMAD.WIDE.U32 R8, R3, R15, R6 ;  /* 0x0000000f03089225 */ /* 0x001fc800078e0006 */
[----:B------:R-:W-:Y:S02]  /*0ac0*/  @!P1 IMAD.MOV.U32 R16, RZ, RZ, R8 ;  /* 0x000000ffff109224 */ /* 0x000fe400078e0008 */
[----:B-1----:R-:W-:-:S04]  /*0ad0*/  IMAD.WIDE.U32 R10, R0, UR4, RZ ;  /* 0x00000004000a7c25 */ /* 0x002fc8000f8e00ff */
[----:B------:R-:W-:Y:S01]  /*0ae0*/  IMAD R3, R0, UR5, RZ ;  /* 0x0000000500037c24 */ /* 0x000fe2000f8e02ff */
[----:B------:R0:W-:Y:S01]  /*0af0*/  STL.64 [R1], R10 ;  /* 0x0000000a01007387 */ /* 0x0001e20000100a00 */
[----:B------:R-:W-:Y:S02]  /*0b00*/  @!P1 IMAD.MOV.U32 R17, RZ, RZ, R9 ;  /* 0x000000ffff119224 */ /* 0x000fe400078e0009 */
[----:B------:R-:W-:Y:S01]  /*0b10*/  IMAD.IADD R0, R11, 0x1, R3 ;  /* 0x000000010b007824 */ /* 0x000fe200078e0203 */
[----:B------:R-:W-:Y:S06]  /*0b20*/  @P0 BRA `(.L_x_9) ;  /* 0x0000000000200947 */ /* 0x000fec0003800000 */
[----:B------:R-:W-:Y:S01]  /*0b30*/  UISETP.GE.U32.AND UP0, UPT, UR40, 0x5, UPT ;  /* 0x000000052800788c */ /* 0x000fe2000bf06070 */
[----:B------:R-:W-:Y:S01]  /*0b40*/  IADD3 R16, P0, R16, R10, RZ ;  /* 0x0000000a10107210 */ /* 0x000fe20007f1e0ff */
[----:B------:R-:W-:Y:S01]  /*0b50*/  UIMAD.WIDE.U32 UR4, UR40, -0x33333333, URZ ;  /* 0xcccccccd280478a5 */ /* 0x000fe2000f8e003f */
[----:B------:R-:W-:-:S03]  /*0b60*/  UMOV UR39, URZ ;  /* 0x0000003f00277c82 */ /* 0x000fc60008000000 */
[----:B------:R-:W-:Y:S01]  /*0b70*/  USHF.R.U32.HI UR4, URZ, 0x2, UR5 ;  /* 0x000000023f047899 */ /* 0x000fe20008011605 */
[----:B------:R-:W-:-:S03]  /*0b80*/  IMAD.X R17, R0, 0x1, R17, P0 ;  /* 0x0000000100117824 */ /* 0x000fc600000e0611 */
[----:B------:R-:W-:Y:S02]  /*0b90*/  UIMAD UR38, UR4, -0x5, UR40 ;  /* 0xfffffffb042678a4 */ /* 0x000fe4000f8e0228 */
[----:B------:R-:W-:-:S12]  /*0ba0*/  @UP0 ULOP3.LUT UR39, UR4, 0x1, URZ, 0xc0, !UPT ;  /* 0x0000000104270892 */ /* 0x000fd8000f8ec03f */
.L_x_9:
[----:B------:R-:W-:Y:S01]  /*0bb0*/  ISETP.GE.U32.AND P0, PT, R16, UR8, PT ;  /* 0x0000000810007c0c */ /* 0x000fe2000bf06070 */
[----:B------:R-:W-:Y:S01]  /*0bc0*/  IMAD.MOV.U32 R22, RZ, RZ, -0x1 ;  /* 0xffffffffff167424 */ /* 0x000fe200078e00ff */
[----:B------:R-:W-:Y:S01]  /*0bd0*/  PRMT R3, RZ, 0x7610, R3 ;  /* 0x00007610ff037816 */ /* 0x000fe20000000003 */
[----:B------:R-:W-:Y:S01]  /*0be0*/  IMAD.MOV.U32 R18, RZ, RZ, -0x1 ;  /* 0xffffffffff127424 */ /* 0x000fe200078e00ff */
[----:B------:R-:W-:Y:S01]  /*0bf0*/  ISETP.GE.U32.AND.EX P0, PT, R17, UR9, PT, P0 ;  /* 0x0000000911007c0c */ /* 0x000fe2000bf06100 */
[----:B------:R-:W-:-:S12]  /*0c00*/  IMAD.MOV.U32 R19, RZ, RZ, -0x1 ;  /* 0xffffffffff137424 */ /* 0x000fd800078e00ff */
[----:B------:R-:W-:Y:S05]  /*0c10*/  @P0 BRA `(.L_x_10) ;  /* 0x0000000400580947 */ /* 0x000fea0003800000 */
[----:B------:R-:W1:Y:S01]  /*0c20*/  LDC.64 R20, c[0x0][0x628] ;  /* 0x00018a00ff147b82 */ /* 0x000e620000000a00 */
[----:B------:R-:W-:Y:S02]  /*0c30*/  IMAD.MOV.U32 R8, RZ, RZ, R16 ;  /* 0x000000ffff087224 */ /* 0x000fe400078e0010 */
[----:B------:R-:W-:-:S05]  /*0c40*/  IMAD.MOV.U32 R9, RZ, RZ, R17 ;  /* 0x000000ffff097224 */ /* 0x000fca00078e0011 */
[----:B------:R-:W2:Y:S08]  /*0c50*/  LDC R18, c[0x0][0x630] ;  /* 0x00018c00ff127b82 */ /* 0x000eb00000000800 */
[----:B------:R-:W3:Y:S01]  /*0c60*/  LDC.64 R24, c[0x0][0x620] ;  /* 0x00018800ff187b82 */ /* 0x000ee20000000a00 */
[----:B-1----:R-:W-:-:S04]  /*0c70*/  ISETP.NE.U32.AND P0, PT, R20, RZ, PT ;  /* 0x000000ff1400720c */ /* 0x002fc80003f05070 */
[----:B------:R-:W-:-:S13]  /*0c80*/  ISETP.NE.AND.EX P0, PT, R21, RZ, PT, P0 ;  /* 0x000000ff1500720c */ /* 0x000fda0003f05300 */
[----:B--23--:R-:W-:Y:S05]  /*0c90*/  @!P0 BRA `(.L_x_11) ;  /* 0x0000000000288947 */ /* 0x00cfea0003800000 */
[----:B------:R-:W1:Y:S02]  /*0ca0*/  LDC R3, c[0x0][0x634] ;  /* 0x00018d00ff037b82 */ /* 0x000e640000000800 */
[----:B-1----:R-:W-:-:S05]  /*0cb0*/  IADD3 R3, P0, R16, R3, RZ ;  /* 0x0000000310037210 */ /* 0x002fca0007f1e0ff */
[----:B------:R-:W-:-:S04]  /*0cc0*/  IMAD.X R19, RZ, RZ, R17, P0 ;  /* 0x000000ffff137224 */ /* 0x000fc800000e0611 */
[----:B------:R-:W-:-:S04]  /*0cd0*/  IMAD.WIDE.U32 R8, R19, R20, RZ ;  /* 0x0000001413087225 */ /* 0x000fc800078e00ff */
[----:B0-----:R-:W-:-:S04]  /*0ce0*/  IMAD.WIDE.U32 R10, P0, R3, R21, R8 ;  /* 0x00000015030a7225 */ /* 0x001fc80007800008 */
[----:B------:R-:W-:-:S04]  /*0cf0*/  IMAD.WIDE.U32 R8, R3, R20, RZ ;  /* 0x0000001403087225 */ /* 0x000fc800078e00ff */
[----:B------:R-:W-:Y:S01]  /*0d00*/  IMAD.X R13, RZ, RZ, RZ, P0 ;  /* 0x000000ffff0d7224 */ /* 0x000fe200000e06ff */
[----:B------:R-:W-:Y:S01]  /*0d10*/  IADD3 RZ, P0, R9, R10, RZ ;  /* 0x0000000a09ff7210 */ /* 0x000fe20007f1e0ff */
[----:B------:R-:W-:-:S04]  /*0d20*/  IMAD.MOV.U32 R12, RZ, RZ, R11 ;  /* 0x000000ffff0c7224 */ /* 0x000fc800078e000b */
[----:B------:R-:W-:-:S08]  /*0d30*/  IMAD.WIDE.U32.X R8, R19, R21, R12, P0 ;  /* 0x0000001513087225 */ /* 0x000fd000000e040c */
.L_x_11:
[-CC-:B------:R-:W-:Y:S01]  /*0d40*/  SHF.R.U64 R30, R8, R18.reuse, R9.reuse ;  /* 0x00000012081e7219 */ /* 0x180fe20000001209 */
[----:B------:R-:W1:Y:S01]  /*0d50*/  LDC R12, c[0x0][0x618] ;  /* 0x00018600ff0c7b82 */ /* 0x000e620000000800 */
[----:B------:R-:W-:Y:S01]  /*0d60*/  SHF.R.U32.HI R7, RZ, R18, R9 ;  /* 0x00000012ff077219 */ /* 0x000fe20000011609 */
[----:B------:R-:W-:Y:S01]  /*0d70*/  ULDC UR4, c[0x0][0x150] ;  /* 0x0000540000047ab9 */ /* 0x000fe20000000800 */
[----:B0-----:R-:W-:Y:S02]  /*0d80*/  IADD3 R11, P0, RZ, -R30, RZ ;  /* 0x8000001eff0b7210 */ /* 0x001fe40007f1e0ff */
[----:B------:R-:W-:-:S03]  /*0d90*/  I2FP.F32.U32 R3, R6 ;  /* 0x0000000600037245 */ /* 0x000fc60000201000 */
[----:B------:R-:W0:Y:S01]  /*0da0*/  LDC.64 R26, c[0x0][0x640] ;  /* 0x00019000ff1a7b82 */ /* 0x000e220000000a00 */
[----:B------:R-:W-:Y:S02]  /*0db0*/  IMAD.X R13, RZ, RZ, ~R7, P0 ;  /* 0x000000ffff0d7224 */ /* 0x000fe400000e0e07 */
[----:B------:R-:W-:Y:S01]  /*0dc0*/  FMUL R3, R3, UR4 ;  /* 0x0000000403037c20 */ /* 0x000fe20008400000 */
[----:B------:R-:W-:Y:S01]  /*0dd0*/  IMAD.WIDE.U32 R8, R11, R24, R16 ;  /* 0x000000180b087225 */ /* 0x000fe200078e0010 */
[----:B------:R-:W-:-:S03]  /*0de0*/  ULDC UR4, c[0x0][0x154] ;  /* 0x0000550000047ab9 */ /* 0x000fc60000000800 */
[----:B------:R-:W-:Y:S01]  /*0df0*/  IMAD R10, R13, R24, RZ ;  /* 0x000000180d0a7224 */ /* 0x000fe200078e02ff */
[----:B------:R-:W2:Y:S01]  /*0e00*/  LDC R7, c[0x0][0x144] ;  /* 0x00005100ff077b82 */ /* 0x000ea20000000800 */
[----:B------:R-:W3:Y:S02]  /*0e10*/  F2I.U32.TRUNC.NTZ R3, R3 ;  /* 0x0000000300037305 */ /* 0x000ee4000020f000 */
[----:B------:R-:W-:-:S04]  /*0e20*/  IMAD R11, R11, R25, R10 ;  /* 0x000000190b0b7224 */ /* 0x000fc800078e020a */
[----:B------:R-:W-:Y:S01]  /*0e30*/  IMAD.IADD R9, R9, 0x1, R11 ;  /* 0x0000000109097824 */ /* 0x000fe200078e020b */
[----:B------:R-:W4:Y:S01]  /*0e40*/  LDC R18, c[0x0][0x608] ;  /* 0x00018200ff127b82 */ /* 0x000f220000000800 */
[----:B------:R-:W-:-:S03]  /*0e50*/  IMAD.MOV.U32 R11, RZ, RZ, -0x1 ;  /* 0xffffffffff0b7424 */ /* 0x000fc600078e00ff */
[-C--:B-1----:R-:W-:Y:S02]  /*0e60*/  SHF.R.U64 R22, R8, R12.reuse, R9 ;  /* 0x0000000c08167219 */ /* 0x082fe40000001209 */
[----:B------:R-:W-:Y:S02]  /*0e70*/  I2FP.F32.U32 R8, R15 ;  /* 0x0000000f00087245 */ /* 0x000fe40000201000 */
[----:B------:R-:W1:Y:S01]  /*0e80*/  LDC R24, c[0x0][0x658] ;  /* 0x00019600ff187b82 */ /* 0x000e620000000800 */
[----:B0-----:R-:W-:Y:S01]  /*0e90*/  ISETP.NE.U32.AND P0, PT, R26, RZ, PT ;  /* 0x000000ff1a00720c */ /* 0x001fe20003f05070 */
[----:B---3--:R-:W-:Y:S01]  /*0ea0*/  IMAD.MOV R10, RZ, RZ, -R3 ;  /* 0x000000ffff0a7224 */ /* 0x008fe200078e0a03 */
[----:B------:R-:W-:Y:S01]  /*0eb0*/  SHF.R.U32.HI R9, RZ, R12, R9 ;  /* 0x0000000cff097219 */ /* 0x000fe20000011609 */
[----:B------:R-:W-:Y:S01]  /*0ec0*/  FMUL R8, R8, UR4 ;  /* 0x0000000408087c20 */ /* 0x000fe20008400000 */
[----:B------:R-:W-:-:S03]  /*0ed0*/  ISETP.NE.AND.EX P0, PT, R27, RZ, PT, P0 ;  /* 0x000000ff1b00720c */ /* 0x000fc60003f05300 */
[----:B------:R-:W0:Y:S01]  /*0ee0*/  LDC R20, c[0x0][0x148] ;  /* 0x00005200ff147b82 */ /* 0x000e220000000800 */
[----:B--2---:R-:W-:-:S07]  /*0ef0*/  IMAD R3, R7, R10, R6 ;  /* 0x0000000a07037224 */ /* 0x004fce00078e0206 */
[----:B------:R-:W2:Y:S01]  /*0f00*/  LDC R21, c[0x0][0x600] ;  /* 0x00018000ff157b82 */ /* 0x000ea20000000800 */
[-CC-:B----4-:R-:W-:Y:S02]  /*0f10*/  SHF.R.U64 R32, R22, R18.reuse, R9.reuse ;  /* 0x0000001216207219 */ /* 0x190fe40000001209 */
[----:B------:R-:W-:Y:S01]  /*0f20*/  SHF.R.U32.HI R7, RZ, R18, R9 ;  /* 0x00000012ff077219 */ /* 0x000fe20000011609 */
[----:B------:R-:W-:Y:S01]  /*0f30*/  IMAD.MOV.U32 R9, RZ, RZ, 0x1 ;  /* 0x00000001ff097424 */ /* 0x000fe200078e00ff */
[----:B------:R3:W4:Y:S03]  /*0f40*/  F2I.U32.TRUNC.NTZ R18, R8 ;  /* 0x0000000800127305 */ /* 0x000726000020f000 */
[----:B------:R-:W0:Y:S01]  /*0f50*/  LDC R25, c[0x0][0x648] ;  /* 0x00019200ff197b82 */ /* 0x000e220000000800 */
[-C--:B-1----:R-:W-:Y:S02]  /*0f60*/  SHF.L.U32 R6, R11, R24.reuse, RZ ;  /* 0x000000180b067219 */ /* 0x082fe400000006ff */
[----:B------:R-:W-:-:S02]  /*0f70*/  SHF.R.U64 R34, R32, R24, R7 ;  /* 0x0000001820227219 */ /* 0x000fc40000001207 */
[----:B------:R-:W-:Y:S02]  /*0f80*/  LOP3.LUT R13, RZ, R6, RZ, 0x33, !PT ;  /* 0x00000006ff0d7212 */ /* 0x000fe400078e33ff */
[-C--:B------:R-:W-:Y:S01]  /*0f90*/  SHF.R.U32.HI R7, RZ, R24.reuse, R7 ;  /* 0x00000018ff077219 */ /* 0x080fe20000011607 */
[----:B------:R-:W1:Y:S01]  /*0fa0*/  LDC R29, c[0x0][0x638] ;  /* 0x00018e00ff1d7b82 */ /* 0x000e620000000800 */
[----:B------:R-:W-:Y:S01]  /*0fb0*/  SHF.L.U32 R12, R9, R24, RZ ;  /* 0x00000018090c7219 */ /* 0x000fe200000006ff */
[----:B------:R-:W-:-:S06]  /*0fc0*/  IMAD.MOV.U32 R6, RZ, RZ, R34 ;  /* 0x000000ffff067224 */ /* 0x000fcc00078e0022 */
[----:B------:R-:W0:Y:S01]  /*0fd0*/  LDC R28, c[0x0][0x610] ;  /* 0x00018400ff1c7b82 */ /* 0x000e220000000800 */
[----:B---34-:R-:W-:Y:S05]  /*0fe0*/  @!P0 BRA `(.L_x_12) ;  /* 0x0000000000288947 */ /* 0x018fea0003800000 */
[----:B------:R-:W3:Y:S02]  /*0ff0*/  LDC R11, c[0x0][0x64c] ;  /* 0x00019300ff0b7b82 */ /* 0x000ee40000000800 */
[----:B---3--:R-:W-:-:S05]  /*1000*/  IADD3 R11, P0, R34, R11, RZ ;  /* 0x0000000b220b7210 */ /* 0x008fca0007f1e0ff */
[----:B------:R-:W-:-:S04]  /*1010*/  IMAD.X R19, RZ, RZ, R7, P0 ;  /* 0x000000ffff137224 */ /* 0x000fc800000e0607 */
[----:B------:R-:W-:-:S04]  /*1020*/  IMAD.WIDE.U32 R6, R19, R26, RZ ;  /* 0x0000001a13067225 */ /* 0x000fc800078e00ff */
[----:B------:R-:W-:-:S04]  /*1030*/  IMAD.WIDE.U32 R8, P0, R11, R27, R6 ;  /* 0x0000001b0b087225 */ /* 0x000fc80007800006 */
[----:B------:R-:W-:-:S04]  /*1040*/  IMAD.WIDE.U32 R6, R11, R26, RZ ;  /* 0x0000001a0b067225 */ /* 0x000fc800078e00ff */
[----:B------:R-:W-:Y:S01]  /*1050*/  IMAD.X R11, RZ, RZ, RZ, P0 ;  /* 0x000000ffff0b7224 */ /* 0x000fe200000e06ff */
[----:B------:R-:W-:Y:S01]  /*1060*/  IADD3 RZ, P0, R7, R8, RZ ;  /* 0x0000000807ff7210 */ /* 0x000fe20007f1e0ff */
[----:B------:R-:W-:-:S04]  /*1070*/  IMAD.MOV.U32 R10, RZ, RZ, R9 ;  /* 0x000000ffff0a7224 */ /* 0x000fc800078e0009 */
[----:B------:R-:W-:-:S08]  /*1080*/  IMAD.WIDE.U32.X R6, R19, R27, R10, P0 ;  /* 0x0000001b13067225 */ /* 0x000fd000000e040a */
.L_x_12:
[----:B0-----:R-:W-:Y:S01]  /*1090*/  SHF.R.U64 R6, R6, R25, R7 ;  /* 0x0000001906067219 */ /* 0x001fe20000001207 */
[----:B--2---:R-:W-:Y:S01]  /*10a0*/  VIADD R7, R21, 0xffffffff ;  /* 0xffffffff15077836 */ /* 0x004fe20000000000 */
[----:B------:R-:W-:Y:S01]  /*10b0*/  LOP3.LUT R13, R32, R13, RZ, 0xc0, !PT ;  /* 0x0000000d200d7212 */ /* 0x000fe200078ec0ff */
[----:B------:R-:W-:Y:S02]  /*10c0*/  IMAD.MOV R18, RZ, RZ, -R18 ;  /* 0x000000ffff127224 */ /* 0x000fe400078e0a12 */
[----:B------:R-:W-:Y:S01]  /*10d0*/  IMAD.MOV R8, RZ, RZ, -R6 ;  /* 0x000000ffff087224 */ /* 0x000fe200078e0a06 */
[----:B------:R-:W-:Y:S01]  /*10e0*/  LOP3.LUT R7, R22, R7, RZ, 0xc0, !PT ;  /* 0x0000000716077212 */ /* 0x000fe200078ec0ff */
[----:B------:R-:W-:Y:S02]  /*10f0*/  IMAD R12, R12, R6, R13 ;  /* 0x000000060c0c7224 */ /* 0x000fe400078e020d */
[----:B------:R-:W-:Y:S02]  /*1100*/  @P1 IMAD R3, R20, R18, R15 ;  /* 0x0000001214031224 */ /* 0x000fe400078e020f */
[----:B-1----:R-:W-:-:S02]  /*1110*/  IMAD R6, R8, R29, R34 ;  /* 0x0000001d08067224 */ /* 0x002fc400078e0222 */
[----:B------:R-:W-:Y:S02]  /*1120*/  IMAD R22, R12, R28, R3 ;  /* 0x0000001c0c167224 */ /* 0x000fe400078e0203 */
[----:B------:R-:W-:Y:S02]  /*1130*/  IMAD R7, R6, R21, R7 ;  /* 0x0000001506077224 */ /* 0x000fe400078e0207 */
[----:B------:R-:W-:Y:S02]  /*1140*/  IMAD.MOV.U32 R3, RZ, RZ, 0x1 ;  /* 0x00000001ff037424 */ /* 0x000fe400078e00ff */
[----:B------:R-:W-:Y:S01]  /*1150*/  IMAD.MOV.U32 R19, RZ, RZ, R30 ;  /* 0x000000ffff137224 */ /* 0x000fe200078e001e */
[----:B------:R-:W-:Y:S02]  /*1160*/  SEL R18, R7, R22, !P1 ;  /* 0x0000001607127207 */ /* 0x000fe40004800000 */
[----:B------:R-:W-:-:S07]  /*1170*/  SEL R22, R22, R7, !P1 ;  /* 0x0000000716167207 */ /* 0x000fce0004800000 */
.L_x_10:
[----:B------:R-:W-:Y:S05]  /*1180*/  @!P2 BRA `(.L_x_13) ;  /* 0x000000540070a947 */ /* 0x000fea0003800000 */
[----:B------:R-:W-:-:S13]  /*1190*/  ISETP.GT.U32.AND P0, PT, R31, 0x1, PT ;  /* 0x000000011f00780c */ /* 0x000fda0003f04070 */
[----:B------:R-:W-:Y:S05]  /*11a0*/  @P0 EXIT ;  /* 0x000000000000094d */ /* 0x000fea0003800000 */
.L_x_14:
[----:B------:R-:W-:-:S08]  /*11b0*/  NOP ;  /* 0x0000000000007918 */ /* 0x000fd00000000000 */
[----:B------:R-:W1:Y:S02]  /*11c0*/  USETMAXREG.TRY_ALLOC.CTAPOOL UP0, 0xe8 ;  /* 0x000000e8000079c8 */ /* 0x000e640008000600 */
[----:B-1----:R-:W-:-:S13]  /*11d0*/  PLOP3.LUT P0, PT, PT, PT, UP0, 0x80, 0x0 ;  /* 0x000000000000781c */ /* 0x002fda0003f0f008 */
[----:B------:R-:W-:Y:S05]  /*11e0*/  @!P0 BRA `(.L_x_14) ;  /* 0xfffffffc00f08947 */ /* 0x000fea000383ffff */
[----:B------:R-:W-:-:S13]  /*11f0*/  LOP3.LUT P0, RZ, R3, 0xff, RZ, 0xc0, !PT ;  /* 0x000000ff03ff7812 */ /* 0x000fda000780c0ff */
[----:B------:R-:W-:Y:S05]  /*1200*/  @!P0 EXIT ;  /* 0x000000000000894d */ /* 0x000fea0003800000 */
[----:B------:R-:W2:Y:S01]  /*1210*/  LDL.64 R8, [R1] ;  /* 0x0000000001087983 */ /* 0x000ea20000100a00 */
[----:B------:R-:W-:Y:S01]  /*1220*/  SHF.R.S32.HI R4, RZ, 0x1f, R5 ;  /* 0x0000001fff047819 */ /* 0x000fe20000011405 */
[----:B------:R-:W1:Y:S01]  /*1230*/  S2UR UR4, SR_CgaCtaId ;  /* 0x00000000000479c3 */ /* 0x000e620000008800 */
[----:B------:R-:W-:Y:S01]  /*1240*/  UISETP.LT.AND UP0, UPT, UR40, 0x1, UPT ;  /* 0x000000012800788c */ /* 0x000fe2000bf01270 */
[----:B------:R-:W-:Y:S01]  /*1250*/  LOP3.LUT R102, R23, 0x1, RZ, 0xfc, !PT ;  /* 0x0000000117667812 */ /* 0x000fe200078efcff */
[----:B------:R-:W-:Y:S01]  /*1260*/  UIADD3 UR5, UR43, -0x1, URZ ;  /* 0xffffffff2b057890 */ /* 0x000fe2000fffe03f */
[CC--:B------:R-:W-:Y:S01]  /*1270*/  LEA.HI R3, R4.reuse, R5.reuse, RZ, 0x2 ;  /* 0x0000000504037211 */ /* 0x0c0fe200078f10ff */
[----:B------:R-:W-:Y:S01]  /*1280*/  USEL UR42, UR40, 0x1, UP0 ;  /* 0x00000001282a7887 */ /* 0x000fe20008000000 */
[----:B------:R-:W-:Y:S01]  /*1290*/  LEA.HI R4, R4, R5, RZ, 0x5 ;  /* 0x0000000504047211 */ /* 0x000fe200078f28ff */
[----:B------:R-:W-:Y:S01]  /*12a0*/  UMOV UR41, 0x400 ;  /* 0x0000040000297882 */ /* 0x000fe20000000000 */
[--C-:B------:R-:W-:Y:S01]  /*12b0*/  SHF.R.S32.HI R90, RZ, 0x2, R3.reuse ;  /* 0x00000002ff5a7819 */ /* 0x100fe20000011403 */
[----:B------:R-:W3:Y:S01]  /*12c0*/  LDC R96, c[0x0][0x658] ;  /* 0x00019600ff607b82 */ /* 0x000ee20000000800 */
[----:B------:R-:W-:Y:S01]  /*12d0*/  SHF.R.S32.HI R7, RZ, 0x1f, R3 ;  /* 0x0000001fff077819 */ /* 0x000fe20000011403 */
[----:B------:R-:W-:Y:S01]  /*12e0*/  UISETP.NE.AND UP0, UPT, UR5, URZ, UPT ;  /* 0x0000003f0500728c */ /* 0x000fe2000bf05270 */
[----:B------:R-:W-:Y:S01]  /*12f0*/  LOP3.LUT R6, R3, 0xfffffffc, RZ, 0xc0, !PT ;  /* 0xfffffffc03067812 */ /* 0x000fe200078ec0ff */
[----:B------:R-:W-:Y:S01]  /*1300*/  ULDC UR6, c[0x0][0x284] ;  /* 0x0000a10000067ab9 */ /* 0x000fe20000000800 */
[----:B------:R-:W-:Y:S01]  /*1310*/  LEA.HI R7, R7, R90, RZ, 0x3 ;  /* 0x0000005a07077211 */ /* 0x000fe200078f18ff */
[----:B------:R-:W-:Y:S01]  /*1320*/  USHF.L.U32 UR45, UR40, 0x1, URZ ;  /* 0x00000001282d7899 */ /* 0x000fe2000800063f */
[----:B------:R-:W-:Y:S01]  /*1330*/  SHF.R.S32.HI R3, RZ, 0x5, R4 ;  /* 0x00000005ff037819 */ /* 0x000fe20000011404 */
[----:B------:R-:W4:Y:S01]  /*1340*/  LDC.64 R94, c[0x0][0x5c8] ;  /* 0x00017200ff5e7b82 */ /* 0x000f220000000a00 */
[----:B------:R-:W-:Y:S01]  /*1350*/  LOP3.LUT R7, R7, 0xfffffff8, RZ, 0xc0, !PT ;  /* 0xfffffff807077812 */ /* 0x000fe200078ec0ff */
[----:B------:R-:W-:Y:S01]  /*1360*/  IMAD.IADD R6, R5, 0x1, -R6 ;  /* 0x0000000105067824 */ /* 0x000fe200078e0a06 */
[----:B------:R-:W-:Y:S01]  /*1370*/  UIADD3 UR42, -UR42, UR40, URZ ;  /* 0x000000282a2a7290 */ /* 0x000fe2000fffe13f */
[----:B------:R-:W-:-:S02]  /*1380*/  IMAD.MOV.U32 R5, RZ, RZ, 0x1 ;  /* 0x00000001ff057424 */ /* 0x000fc400078e00ff */
[----:B------:R-:W-:Y:S01]  /*1390*/  IMAD.IADD R90, R90, 0x1, -R7 ;  /* 0x000000015a5a7824 */ /* 0x000fe200078e0a07 */
[----:B-1----:R-:W-:Y:S01]  /*13a0*/  ULEA UR41, UR4, UR41, 0x18 ;  /* 0x0000002904297291 */ /* 0x002fe2000f8ec03f */
[----:B------:R-:W1:Y:S01]  /*13b0*/  LDC R97, c[0x0][0x288] ;  /* 0x0000a200ff617b82 */ /* 0x000e620000000800 */
[----:B------:R-:W-:Y:S01]  /*13c0*/  USHF.L.U32 UR4, UR5, 0x3, URZ ;  /* 0x0000000305047899 */ /* 0x000fe2000800063f */
[--C-:B------:R-:W-:Y:S01]  /*13d0*/  IMAD R101, R3, -0x10, -R90.reuse ;  /* 0xfffffff003657824 */ /* 0x100fe200078e0a5a */
[--C-:B------:R-:W-:Y:S01]  /*13e0*/  SHF.R.S32.HI R91, RZ, 0x1f, R90.reuse ;  /* 0x0000001fff5b7819 */ /* 0x100fe2000001145a */
[----:B------:R-:W-:Y:S01]  /*13f0*/  USEL UR5, URZ, 0x1, UP0 ;  /* 0x000000013f057887 */ /* 0x000fe20008000000 */
[----:B------:R-:W-:Y:S01]  /*1400*/  IMAD.SHL.U32 R92, R6, 0x2, RZ ;  /* 0x00000002065c7824 */ /* 0x000fe200078e00ff */
[----:B------:R-:W-:Y:S01]  /*1410*/  UIADD3 UR46, UR41, 0x60, URZ ;  /* 0x00000060292e7890 */ /* 0x000fe2000fffe03f */
[----:B------:R-:W-:Y:S01]  /*1420*/  VIADD R101, R101, UR6 ;  /* 0x0000000665657c36 */ /* 0x000fe20008000000 */
[----:B------:R-:W0:Y:S01]  /*1430*/  LDC R99, c[0x0][0x600] ;  /* 0x00018000ff637b82 */ /* 0x000e220000000800 */
[----:B------:R-:W-:Y:S01]  /*1440*/  IMAD.WIDE R90, R3, 0x10, R90 ;  /* 0x00000010035a7825 */ /* 0x000fe200078e025a */
[----:B------:R-:W-:Y:S01]  /*1450*/  ULOP3.LUT UR4, UR4, 0x8, URZ, 0xc0, !UPT ;  /* 0x0000000804047892 */ /* 0x000fe2000f8ec03f */
[----:B------:R-:W-:Y:S01]  /*1460*/  SHF.R.S32.HI R93, RZ, 0x1f, R92 ;  /* 0x0000001fff5d7819 */ /* 0x000fe2000001145c */
[----:B------:R-:W-:Y:S01]  /*1470*/  ULEA UR43, UR43, UR46, 0x3 ;  /* 0x0000002e2b2b7291 */ /* 0x000fe2000f8e183f */
[----:B------:R-:W-:Y:S01]  /*1480*/  IMAD.MOV.U32 R3, RZ, RZ, -0x1 ;  /* 0xffffffffff037424 */ /* 0x000fe200078e00ff */
[----:B------:R-:W-:Y:S01]  /*1490*/  ULOP3.LUT UR47, UR4, 0x8, URZ, 0x3c, !UPT ;  /* 0x00000008042f7892 */ /* 0x000fe2000f8e3c3f */
[----:B------:R-:W-:Y:S01]  /*14a0*/  IMAD.U32 R103, RZ, RZ, UR5 ;  /* 0x00000005ff677e24 */ /* 0x000fe2000f8e00ff */
[C---:B----4-:R-:W-:Y:S01]  /*14b0*/  SHF.L.U64.HI R95, R94.reuse, 0x3, R95 ;  /* 0x000000035e5f7819 */ /* 0x050fe2000001025f */
[----:B------:R-:W-:Y:S01]  /*14c0*/  IMAD.SHL.U32 R94, R94, 0x8, RZ ;  /* 0x000000085e5e7824 */ /* 0x000fe200078e00ff */
[-C--:B---3--:R-:W-:Y:S01]  /*14d0*/  SHF.L.U32 R3, R3, R96.reuse, RZ ;  /* 0x0000006003037219 */ /* 0x088fe200000006ff */
[----:B------:R-:W-:Y:S01]  /*14e0*/  ULOP3.LUT UR44, UR4, 0x18, URZ, 0x3c, !UPT ;  /* 0x00000018042c7892 */ /* 0x000fe2000f8e3c3f */
[----:B------:R-:W-:-:S02]  /*14f0*/  SHF.L.U32 R96, R5, R96, RZ ;  /* 0x0000006005607219 */ /* 0x000fc400000006ff */
[----:B------:R-:W-:Y:S01]  /*1500*/  LOP3.LUT R100, RZ, R3, RZ, 0x33, !PT ;  /* 0x00000003ff647212 */ /* 0x000fe200078e33ff */
[----:B-1----:R-:W-:Y:S02]  /*1510*/  IMAD R97, R6, -0x2, R97 ;  /* 0xfffffffe06617824 */ /* 0x002fe400078e0261 */
[----:B0-----:R-:W-:Y:S01]  /*1520*/  VIADD R99, R99, 0xffffffff ;  /* 0xffffffff63637836 */ /* 0x001fe20000000000 */
[----:B--2---:R-:W-:-:S07]  /*1530*/  SHF.L.U64.HI R98, R8, 0x1, R0 ;  /* 0x0000000108627819 */ /* 0x004fce0000010200 */
.L_x_162:
[----:B------:R-:W-:-:S04]  /*1540*/  SHF.L.U32 R0, R103, 0x1f, RZ ;  /* 0x0000001f67007819 */ /* 0x000fc800000006ff */
[----:B------:R-:W0:Y:S02]  /*1550*/  SYNCS.PHASECHK.TRANS64.TRYWAIT P0, [UR43+-0x8], R0 ;  /* 0xfffff800ff0075a7 */ /* 0x000e24000800016b */
[----:B01-34-:R-:W-:Y:S05]  /*1560*/  @!P0 BRA `(.L_x_15) ;  /* 0x0000006000848947 */ /* 0x01bfea0003800000 */
.L_x_185:
[----:B------:R-:W-:Y:S02]  /*1570*/  ULDC UR4, c[0x0][0x28c] ;  /* 0x0000a30000047ab9 */ /* 0x000fe40000000800 */
[----:B------:R-:W-:-:S13]  /*1580*/  ISETP.LT.AND P0, PT, RZ, UR4, PT ;  /* 0x00000004ff007c0c */ /* 0x000fda000bf01270 */
[----:B------:R-:W-:Y:S05]  /*1590*/  @P0 BRA `(.L_x_16) ;  /* 0x0000000000400947 */ /* 0x000fea0003800000 */
[----:B0-----:R-:W-:Y:S01]  /*15a0*/  MOV R0, 0x0 ;  /* 0x0000000000007802 */ /* 0x001fe20000000f00 */
[----:B------:R-:W-:Y:S01]  /*15b0*/  ULDC.64 UR4, c[0x4][0x68] ;  /* 0x01001a0000047ab9 */ /* 0x000fe20000000a00 */
[----:B------:R-:W-:Y:S01]  /*15c0*/  ULDC.64 UR6, c[0x4][0x8] ;  /* 0x0100020000067ab9 */ /* 0x000fe20000000a00 */
[----:B------:R-:W-:Y:S01]  /*15d0*/  IMAD.U32 R4, RZ, RZ, UR4 ;  /* 0x00000004ff047e24 */ /* 0x000fe2000f8e00ff */
[----:B------:R0:W1:Y:S01]  /*15e0*/  LDC.64 R14, c[0x4][R0] ;  /* 0x01000000000e7b82 */ /* 0x0000620000000a00 */
[----:B------:R-:W-:Y:S01]  /*15f0*/  IMAD.U32 R5, RZ, RZ, UR5 ;  /* 0x00000005ff057e24 */ /* 0x000fe2000f8e00ff */
[----:B------:R-:W-:Y:S01]  /*1600*/  ULDC.64 UR4, c[0x4][0x70] ;  /* 0x01001c0000047ab9 */ /* 0x000fe20000000a00 */
[----:B------:R-:W-:Y:S02]  /*1610*/  IMAD.U32 R10, RZ, RZ, UR6 ;  /* 0x00000006ff0a7e24 */ /* 0x000fe4000f8e00ff */
[----:B------:R-:W-:Y:S02]  /*1620*/  IMAD.U32 R6, RZ, RZ, UR4 ;  /* 0x00000004ff067e24 */ /* 0x000fe4000f8e00ff */
[----:B------:R-:W-:-:S02]  /*1630*/  IMAD.U32 R7, RZ, RZ, UR5 ;  /* 0x00000005ff077e24 */ /* 0x000fc4000f8e00ff */
[----:B------:R-:W-:Y:S02]  /*1640*/  IMAD.U32 R11, RZ, RZ, UR7 ;  /* 0x00000007ff0b7e24 */ /* 0x000fe4000f8e00ff */
[----:B------:R-:W-:Y:S02]  /*1650*/  IMAD.MOV.U32 R8, RZ, RZ, 0x1e1 ;  /* 0x000001e1ff087424 */ /* 0x000fe400078e00ff */
[----:B------:R-:W-:Y:S02]  /*1660*/  IMAD.MOV.U32 R12, RZ, RZ, 0x1 ;  /* 0x00000001ff0c7424 */ /* 0x000fe400078e00ff */
[----:B0-----:R-:W-:-:S07]  /*1670*/  IMAD.MOV.U32 R13, RZ, RZ, RZ ;  /* 0x000000ffff0d7224 */ /* 0x001fce00078e00ff */
[----:B------:R-:W-:-:S07]  /*1680*/  LEPC R20, `(.L_x_16) ;  /* 0x000000001014794e */ /* 0x000fce0000000000 */
[----:B-1---5:R-:W-:Y:S05]  /*1690*/  CALL.ABS.NOINC R14 ;  /* 0x000000000e007343 */ /* 0x022fea0003c00000 */
.L_x_16:
[----:B------:R-:W-:-:S13]  /*16a0*/  ISETP.NE.AND P0, PT, R102, 0x3, PT ;  /* 0x000000036600780c */ /* 0x000fda0003f05270 */
[----:B------:R-:W-:Y:S05]  /*16b0*/  @!P0 BRA `(.L_x_17) ;  /* 0x0000000000048947 */ /* 0x000fea0003800000 */
[----:B------:R-:W-:Y:S01]  /*16c0*/  BPT.TRAP 0x1 ;  /* 0x000000040000795c */ /* 0x000fe20000300000 */
.L_x_17:
[----:B0-----:R-:W-:Y:S02]  /*16d0*/  IMAD.U32 R3, RZ, RZ, UR38 ;  /* 0x00000026ff037e24 */ /* 0x001fe4000f8e00ff */
[----:B------:R-:W-:-:S03]  /*16e0*/  IMAD.U32 R0, RZ, RZ, UR39 ;  /* 0x00000027ff007e24 */ /* 0x000fc6000f8e00ff */
[----:B------:R-:W-:Y:S02]  /*16f0*/  LEA R3, R3, UR41, 0x3 ;  /* 0x0000002903037c11 */ /* 0x000fe4000f8e18ff */
[----:B------:R-:W-:-:S04]  /*1700*/  SHF.L.U32 R0, R0, 0x1f, RZ ;  /* 0x0000001f00007819 */ /* 0x000fc800000006ff */
[----:B------:R0:W1:Y:S01]  /*1710*/  SYNCS.PHASECHK.TRANS64.TRYWAIT P1, [R3+URZ], R0 ;  /* 0x00000000030075a7 */ /* 0x000062000802017f */
[----:B------:R-:W-:Y:S05]  /*1720*/  @!P0 BRA `(.L_x_18) ;  /* 0x0000000000048947 */ /* 0x000fea0003800000 */
[----:B------:R-:W-:Y:S01]  /*1730*/  BPT.TRAP 0x1 ;  /* 0x000000040000795c */ /* 0x000fe20000300000 */
.L_x_18:
[----:B------:R-:W-:-:S05]  /*1740*/  IMAD.U32 R4, RZ, RZ, UR42 ;  /* 0x0000002aff047e24 */ /* 0x000fca000f8e00ff */
[----:B------:R-:W-:Y:S01]  /*1750*/  ISETP.GE.AND P2, PT, R4, 0x1, PT ;  /* 0x000000010400780c */ /* 0x000fe20003f46270 */
[----:B-1----:R-:W-:-:S12]  /*1760*/  @P1 BRA `(.L_x_19) ;  /* 0x0000000000081947 */ /* 0x002fd80003800000 */
[----:B------:R-:W1:Y:S02]  /*1770*/  SYNCS.PHASECHK.TRANS64.TRYWAIT P1, [R3+URZ], R0 ;  /* 0x00000000030075a7 */ /* 0x000e64000802017f */
[----:B-1----:R-:W-:Y:S05]  /*1780*/  @!P1 BRA `(.L_x_20) ;  /* 0x0000006000149947 */ /* 0x002fea0003800000 */
.L_x_19:
[----:B------:R-:W-:Y:S05]  /*1790*/  WARPSYNC.ALL ;  /* 0x0000000000007948 */ /* 0x000fea0003800000 */
[----:B------:R-:W-:Y:S01]  /*17a0*/  UIADD3 UR4, UR41, 0x180, URZ ;  /* 0x0000018029047890 */ /* 0x000fe2000fffe03f */
[----:B------:R-:W-:Y:S01]  /*17b0*/  WARPGROUP.ARRIVE ;  /* 0x00000000000079c5 */ /* 0x000fe20000000000 */
[----:B------:R-:W-:Y:S02]  /*17c0*/  UIADD3 UR5, UR41, 0xa180, URZ ;  /* 0x0000a18029057890 */ /* 0x000fe4000fffe03f */
[----:B------:R-:W-:Y:S02]  /*17d0*/  USHF.R.U32.HI UR4, URZ, 0x4, UR4 ;  /* 0x000000043f047899 */ /* 0x000fe40008011604 */
[----:B------:R-:W-:-:S02]  /*17e0*/  USHF.R.U32.HI UR5, URZ, 0x4, UR5 ;  /* 0x000000043f057899 */ /* 0x000fc40008011605 */
[----:B------:R-:W-:Y:S02]  /*17f0*/  ULOP3.LUT UR4, UR4, 0x3fff, URZ, 0xc0, !UPT ;  /* 0x00003fff04047892 */ /* 0x000fe4000f8ec03f */
[----:B------:R-:W-:Y:S02]  /*1800*/  ULOP3.LUT UR5, UR5, 0x3fff, URZ, 0xc0, !UPT ;  /* 0x00003fff05057892 */ /* 0x000fe4000f8ec03f */
[----:B------:R-:W-:Y:S02]  /*1810*/  ULOP3.LUT UR8, UR4, 0x10000, URZ, 0xfc, !UPT ;  /* 0x0001000004087892 */ /* 0x000fe4000f8efc3f */
[----:B------:R-:W-:Y:S02]  /*1820*/  ULOP3.LUT UR9, UR5, 0x10000, URZ, 0xfc, !UPT ;  /* 0x0001000005097892 */ /* 0x000fe4000f8efc3f */
[----:B------:R-:W-:Y:S02]  /*1830*/  ULEA UR10, UR38, UR8, 0x9 ;  /* 0x00000008260a7291 */ /* 0x000fe4000f8e483f */
[----:B------:R-:W-:Y:S01]  /*1840*/  ULEA UR11, UR38, UR9, 0xa ;  /* 0x00000009260b7291 */ /* 0x000fe2000f8e503f */
[----:B------:R-:W-:Y:S01]  /*1850*/  UMOV UR5, 0x40000040 ;  /* 0x4000004000057882 */ /* 0x000fe20000000000 */
[----:B------:R-:W-:-:S03]  /*1860*/  UMOV UR7, 0x40000040 ;  /* 0x4000004000077882 */ /* 0x000fc60000000000 */
[----:B------:R-:W-:Y:S02]  /*1870*/  UMOV UR4, UR10 ;  /* 0x0000000a00047c82 */ /* 0x000fe40008000000 */
[----:B------:R-:W-:Y:S02]  /*1880*/  UMOV UR6, UR11 ;  /* 0x0000000b00067c82 */ /* 0x000fe40008000000 */
[----:B------:R-:W-:Y:S01]  /*1890*/  HGMMA.64x128x16.F32 R24, gdesc[UR4], RZ, !UPT, gsb0 ;  /* 0x01e00000041879f0 */ /* 0x000fe2000c0008ff */
[----:B------:R-:W-:Y:S02]  /*18a0*/  UIADD3 UR4, UR10, 0x2, URZ ;  /* 0x000000020a047890 */ /* 0x000fe4000fffe03f */
[----:B------:R-:W-:Y:S01]  /*18b0*/  UIADD3 UR6, UR11, 0x2, URZ ;  /* 0x000000020b067890 */ /* 0x000fe2000fffe03f */
[----:B------:R-:W-:Y:S01]  /*18c0*/  UMOV UR5, 0x40000040 ;  /* 0x4000004000057882 */ /* 0x000fe20000000000 */
[----:B------:R-:W-:Y:S01]  /*18d0*/  UMOV UR7, 0x40000040 ;  /* 0x4000004000077882 */ /* 0x000fe20000000000 */
[----:B------:R-:W-:-:S02]  /*18e0*/  WARPGROUP.DEPBAR.LE gsb0, 0x0 ;  /* 0x00008000000079c5 */ /* 0x000fc40000010000 */
[----:B------:R-:W-:-:S06]  /*18f0*/  WARPGROUP.ARRIVE ;  /* 0x00000000000079c5 */ /* 0x000fcc0000000000 */
[----:B------:R-:W-:Y:S01]  /*1900*/  HGMMA.64x128x16.F32 R24, gdesc[UR4], R24, gsb0 ;  /* 0x01e00000041879f0 */ /* 0x000fe20008000818 */
[----:B------:R-:W-:Y:S02]  /*1910*/  UIADD3 UR4, UR10, 0x4, URZ ;  /* 0x000000040a047890 */ /* 0x000fe4000fffe03f */
[----:B------:R-:W-:Y:S01]  /*1920*/  UIADD3 UR6, UR11, 0x4, URZ ;  /* 0x000000040b067890 */ /* 0x000fe2000fffe03f */
[----:B------:R-:W-:Y:S01]  /*1930*/  UMOV UR5, 0x40000040 ;  /* 0x4000004000057882 */ /* 0x000fe20000000000 */
[----:B------:R-:W-:Y:S01]  /*1940*/  UMOV UR7, 0x40000040 ;  /* 0x4000004000077882 */ /* 0x000fe20000000000 */
[----:B------:R-:W-:Y:S02]  /*1950*/  WARPGROUP.DEPBAR.LE gsb0, 0x0 ;  /* 0x00008000000079c5 */ /* 0x000fe40000010000 */
        /* <DEDUP_REMOVED lines=8> */
[----:B------:R-:W-:Y:S03]  /*19e0*/  HGMMA.64x128x16.F32 R24, gdesc[UR4], R24, gsb0 ;  /* 0x01e00000041879f0 */ /* 0x000fe60008000818 */
[----:B------:R-:W-:Y:S02]  /*19f0*/  WARPGROUP.DEPBAR.LE gsb0, 0x0 ;  /* 0x00008000000079c5 */ /* 0x000fe40000010000 */
[----:B------:R-:W-:Y:S05]  /*1a00*/  @!P2 BRA `(.L_x_21) ;  /* 0x000000040010a947 */ /* 0x000fea0003800000 */
[----:B------:R-:W-:Y:S01]  /*1a10*/  UIADD3 UR4, UR38, 0x1, URZ ;  /* 0x0000000126047890 */ /* 0x000fe2000fffe03f */
[----:B01----:R-:W-:Y:S01]  /*1a20*/  IMAD.U32 R0, RZ, RZ, UR42 ;  /* 0x0000002aff007e24 */ /* 0x003fe2000f8e00ff */
[----:B------:R-:W-:Y:S02]  /*1a30*/  UMOV UR11, UR38 ;  /* 0x00000026000b7c82 */ /* 0x000fe40008000000 */
[----:B------:R-:W-:-:S04]  /*1a40*/  UISETP.NE.AND UP0, UPT, UR4, 0x5, UPT ;  /* 0x000000050400788c */ /* 0x000fc8000bf05270 */
[----:B------:R-:W-:Y:S02]  /*1a50*/  USEL UR5, URZ, 0x1, UP0 ;  /* 0x000000013f057887 */ /* 0x000fe40008000000 */
[----:B------:R-:W-:Y:S02]  /*1a60*/  USEL UR10, UR4, URZ, UP0 ;  /* 0x0000003f040a7287 */ /* 0x000fe40008000000 */
[----:B------:R-:W-:-:S06]  /*1a70*/  ULOP3.LUT UR5, UR39, UR5, URZ, 0x3c, !UPT ;  /* 0x0000000527057292 */ /* 0x000fcc000f8e3c3f */
[----:B------:R-:W-:-:S07]  /*1a80*/  IMAD.U32 R5, RZ, RZ, UR5 ;  /* 0x00000005ff057e24 */ /* 0x000fce000f8e00ff */
.L_x_28:
[----:B01----:R-:W-:Y:S05]  /*1a90*/  @!P0 BRA `(.L_x_22) ;  /* 0x0000000000048947 */ /* 0x003fea0003800000 */
[----:B------:R-:W-:Y:S01]  /*1aa0*/  BPT.TRAP 0x1 ;  /* 0x000000040000795c */ /* 0x000fe20000300000 */
.L_x_22:
[----:B------:R-:W-:Y:S01]  /*1ab0*/  ULEA UR4, UR10, UR41, 0x3 ;  /* 0x000000290a047291 */ /* 0x000fe2000f8e183f */
[----:B------:R-:W-:-:S08]  /*1ac0*/  SHF.L.U32 R3, R5, 0x1f, RZ ;  /* 0x0000001f05037819 */ /* 0x000fd000000006ff */
[----:B------:R0:W1:Y:S01]  /*1ad0*/  SYNCS.PHASECHK.TRANS64.TRYWAIT P1, [UR4], R3 ;  /* 0x00000003ff0075a7 */ /* 0x0000620008020144 */
[----:B------:R-:W-:Y:S05]  /*1ae0*/  @!P0 BRA `(.L_x_23) ;  /* 0x0000000000048947 */ /* 0x000fea0003800000 */
[----:B------:R-:W-:Y:S01]  /*1af0*/  BPT.TRAP 0x1 ;  /* 0x000000040000795c */ /* 0x000fe20000300000 */
.L_x_23:
[----:B-1----:R-:W-:Y:S05]  /*1b00*/  @P1 BRA `(.L_x_24) ;  /* 0x0000000000081947 */ /* 0x002fea0003800000 */
[----:B------:R-:W1:Y:S02]  /*1b10*/  SYNCS.PHASECHK.TRANS64.TRYWAIT P1, [UR4], R3 ;  /* 0x00000003ff0075a7 */ /* 0x000e640008020144 */
[----:B-1----:R-:W-:Y:S05]  /*1b20*/  @!P1 BRA `(.L_x_25) ;  /* 0x0000005c00409947 */ /* 0x002fea0003800000 */
.L_x_24:
[----:B------:R-:W-:Y:S01]  /*1b30*/  ULEA UR12, UR10, UR8, 0x9 ;  /* 0x000000080a0c7291 */ /* 0x000fe2000f8e483f */
[----:B------:R-:W-:Y:S01]  /*1b40*/  WARPGROUP.ARRIVE ;  /* 0x00000000000079c5 */ /* 0x000fe20000000000 */
[----:B------:R-:W-:Y:S01]  /*1b50*/  ULEA UR13, UR10, UR9, 0xa ;  /* 0x000000090a0d7291 */ /* 0x000fe2000f8e503f */
[----:B------:R-:W-:Y:S01]  /*1b60*/  UMOV UR5, 0x40000040 ;  /* 0x4000004000057882 */ /* 0x000fe20000000000 */
[----:B------:R-:W-:-:S03]  /*1b70*/  UMOV UR7, 0x40000040 ;  /* 0x4000004000077882 */ /* 0x000fc60000000000 */
[----:B------:R-:W-:Y:S02]  /*1b80*/  UMOV UR4, UR12 ;  /* 0x0000000c00047c82 */ /* 0x000fe40008000000 */
[----:B------:R-:W-:Y:S02]  /*1b90*/  UMOV UR6, UR13 ;  /* 0x0000000d00067c82 */ /* 0x000fe40008000000 */
[----:B------:R-:W-:Y:S01]  /*1ba0*/  HGMMA.64x128x16.F32 R24, gdesc[UR4], R24, gsb0 ;  /* 0x01e00000041879f0 */ /* 0x000fe20008000818 */
        /* <DEDUP_REMOVED lines=23> */
[----:B------:R-:W-:Y:S01]  /*1d20*/  BPT.TRAP 0x1 ;  /* 0x000000040000795c */ /* 0x000fe20000300000 */
.L_x_26:
[----:B------:R-:W-:Y:S01]  /*1d30*/  ULEA UR4, UR11, UR41, 0x3 ;  /* 0x000000290b047291 */ /* 0x000fe2000f8e183f */
[----:B------:R-:W-:-:S03]  /*1d40*/  ISETP.GT.U32.AND P1, PT, R23, 0x1, PT ;  /* 0x000000011700780c */ /* 0x000fc60003f24070 */
[----:B------:R-:W-:-:S04]  /*1d50*/  UIADD3 UR4, UR4, 0x28, URZ ;  /* 0x0000002804047890 */ /* 0x000fc8000fffe03f */
[----:B------:R-:W-:-:S09]  /*1d60*/  UPRMT UR4, URZ, 0x654, UR4 ;  /* 0x000006543f047896 */ /* 0x000fd20008000004 */
[----:B------:R-:W-:Y:S01]  /*1d70*/  SYNCS.ARRIVE.TRANS64.RED.A1T0 RZ, [UR4], RZ ;  /* 0x000000ffffff79a7 */ /* 0x000fe20008100404 */
[----:B------:R-:W-:Y:S05]  /*1d80*/  @P1 BRA `(.L_x_27) ;  /* 0x0000000000041947 */ /* 0x000fea0003800000 */
[----:B------:R-:W-:Y:S01]  /*1d90*/  BPT.TRAP 0x1 ;  /* 0x000000040000795c */ /* 0x000fe20000300000 */
.L_x_27:
[----:B------:R-:W-:Y:S01]  /*1da0*/  UIADD3 UR10, UR10, 0x1, URZ ;  /* 0x000000010a0a7890 */ /* 0x000fe2000fffe03f */
[C---:B------:R-:W-:Y:S01]  /*1db0*/  ISETP.GT.AND P1, PT, R0.reuse, 0x1, PT ;  /* 0x000000010000780c */ /* 0x040fe20003f24270 */
[----:B------:R-:W-:Y:S01]  /*1dc0*/  UIADD3 UR11, UR11, 0x1, URZ ;  /* 0x000000010b0b7890 */ /* 0x000fe2000fffe03f */
[----:B------:R-:W-:Y:S01]  /*1dd0*/  VIADD R0, R0, 0xffffffff ;  /* 0xffffffff00007836 */ /* 0x000fe20000000000 */
[----:B------:R-:W-:Y:S02]  /*1de0*/  UISETP.NE.AND UP0, UPT, UR10, 0x5, UPT ;  /* 0x000000050a00788c */ /* 0x000fe4000bf05270 */
[----:B------:R-:W-:Y:S02]  /*1df0*/  UISETP.NE.AND UP1, UPT, UR11, 0x5, UPT ;  /* 0x000000050b00788c */ /* 0x000fe4000bf25270 */
[----:B------:R-:W-:Y:S02]  /*1e00*/  USEL UR4, URZ, 0x1, UP0 ;  /* 0x000000013f047887 */ /* 0x000fe40008000000 */
[----:B------:R-:W-:-:S02]  /*1e10*/  USEL UR10, UR10, URZ, UP0 ;  /* 0x0000003f0a0a7287 */ /* 0x000fc40008000000 */
[----:B------:R-:W-:Y:S02]  /*1e20*/  USEL UR11, UR11, URZ, UP1 ;  /* 0x0000003f0b0b7287 */ /* 0x000fe40008800000 */
[----:B------:R-:W-:Y:S01]  /*1e30*/  LOP3.LUT R5, R5, UR4, RZ, 0x3c, !PT ;  /* 0x0000000405057c12 */ /* 0x000fe2000f8e3cff */
[----:B------:R-:W-:Y:S09]  /*1e40*/  @P1 BRA `(.L_x_28) ;  /* 0xfffffffc00101947 */ /* 0x000ff2000383ffff */
.L_x_21:
[----:B01----:R-:W0:Y:S01]  /*1e50*/  LDC R0, c[0x0][0x28c] ;  /* 0x0000a300ff007b82 */ /* 0x003e220000000800 */
[----:B------:R-:W-:-:S04]  /*1e60*/  IMAD.U32 R3, RZ, RZ, UR47 ;  /* 0x0000002fff037e24 */ /* 0x000fc8000f8e00ff */
[----:B------:R1:W-:Y:S01]  /*1e70*/  SYNCS.ARRIVE.TRANS64.A1T0 RZ, [R3+UR46], RZ ;  /* 0x000000ff03ff79a7 */ /* 0x0003e2000810002e */
[----:B0-----:R-:W-:-:S13]  /*1e80*/  ISETP.GE.AND P1, PT, R0, 0x1, PT ;  /* 0x000000010000780c */ /* 0x001fda0003f26270 */
[----:B-1----:R-:W-:Y:S05]  /*1e90*/  @!P1 BRA `(.L_x_29) ;  /* 0x0000000000349947 */ /* 0x002fea0003800000 */
[----:B------:R-:W-:Y:S05]  /*1ea0*/  @!P0 BRA `(.L_x_30) ;  /* 0x0000000000048947 */ /* 0x000fea0003800000 */
[----:B------:R-:W-:Y:S01]  /*1eb0*/  BPT.TRAP 0x1 ;  /* 0x000000040000795c */ /* 0x000fe20000300000 */
.L_x_30:
[----:B------:R-:W-:Y:S01]  /*1ec0*/  UIADD3 UR6, UR38, UR42, URZ ;  /* 0x0000002a26067290 */ /* 0x000fe2000fffe03f */
[----:B------:R-:W-:-:S03]  /*1ed0*/  ISETP.GT.U32.AND P0, PT, R23, 0x1, PT ;  /* 0x000000011700780c */ /* 0x000fc60003f04070 */
[----:B------:R-:W-:-:S04]  /*1ee0*/  UIMAD.WIDE.U32 UR4, UR6, -0x33333333, URZ ;  /* 0xcccccccd060478a5 */ /* 0x000fc8000f8e003f */
[----:B------:R-:W-:-:S04]  /*1ef0*/  USHF.R.U32.HI UR4, URZ, 0x2, UR5 ;  /* 0x000000023f047899 */ /* 0x000fc80008011605 */
[----:B------:R-:W-:-:S04]  /*1f00*/  UIMAD UR6, UR4, -0x5, UR6 ;  /* 0xfffffffb040678a4 */ /* 0x000fc8000f8e0206 */
[----:B------:R-:W-:-:S04]  /*1f10*/  ULEA UR6, UR6, UR41, 0x3 ;  /* 0x0000002906067291 */ /* 0x000fc8000f8e183f */
[----:B------:R-:W-:-:S04]  /*1f20*/  UIADD3 UR6, UR6, 0x28, URZ ;  /* 0x0000002806067890 */ /* 0x000fc8000fffe03f */
[----:B------:R-:W-:-:S09]  /*1f30*/  UPRMT UR6, URZ, 0x654, UR6 ;  /* 0x000006543f067896 */ /* 0x000fd20008000006 */
[----:B------:R-:W-:Y:S01]  /*1f40*/  SYNCS.ARRIVE.TRANS64.RED.A1T0 RZ, [UR6], RZ ;  /* 0x000000ffffff79a7 */ /* 0x000fe20008100406 */
[----:B------:R-:W-:Y:S05]  /*1f50*/  @P0 BRA `(.L_x_29) ;  /* 0x0000000000040947 */ /* 0x000fea0003800000 */
[----:B------:R-:W-:Y:S01]  /*1f60*/  BPT.TRAP 0x1 ;  /* 0x000000040000795c */ /* 0x000fe20000300000 */
.L_x_29:
[----:B------:R-:W-:Y:S01]  /*1f70*/  SHF.L.U32 R0, R103, 0x1f, RZ ;  /* 0x0000001f67007819 */ /* 0x000fe200000006ff */
[----:B------:R-:W-:Y:S01]  /*1f80*/  UIADD3 UR38, UR38, UR45, URZ ;  /* 0x0000002d26267290 */ /* 0x000fe2000fffe03f */
[----:B------:R-:W-:Y:S01]  /*1f90*/  SHF.R.S32.HI R9, RZ, 0x1f, R19 ;  /* 0x0000001fff097819 */ /* 0x000fe20000011413 */
[----:B------:R-:W-:Y:S01]  /*1fa0*/  UISETP.GE.U32.AND UP1, UPT, UR45, 0x5, UPT ;  /* 0x000000052d00788c */ /* 0x000fe2000bf26070 */
[----:B------:R-:W0:Y:S01]  /*1fb0*/  SYNCS.PHASECHK.TRANS64.TRYWAIT P0, [UR43+0x8], R0 ;  /* 0x00000800ff0075a7 */ /* 0x000e22000800016b */
[----:B------:R-:W-:-:S04]  /*1fc0*/  UISETP.GT.U32.AND UP0, UPT, UR38, 0x4, UPT ;  /* 0x000000042600788c */ /* 0x000fc8000bf04070 */
[----:B------:R-:W-:-:S04]  /*1fd0*/  UISETP.LT.U32.AND UP0, UPT, UR45, 0x5, UP0 ;  /* 0x000000052d00788c */ /* 0x000fc80008701070 */
[----:B------:R-:W-:Y:S02]  /*1fe0*/  USEL UR6, URZ, 0x1, !UP0 ;  /* 0x000000013f067887 */ /* 0x000fe4000c000000 */
[----:B------:R-:W-:Y:S02]  /*1ff0*/  @UP1 UIMAD.WIDE.U32 UR4, UR38, -0x33333333, URZ ;  /* 0xcccccccd260418a5 */ /* 0x000fe4000f8e003f */
[----:B------:R-:W-:Y:S02]  /*2000*/  ULOP3.LUT UR39, UR39, UR6, URZ, 0x3c, !UPT ;  /* 0x0000000627277292 */ /* 0x000fe4000f8e3c3f */
[----:B------:R-:W-:-:S04]  /*2010*/  @UP1 USHF.R.U32.HI UR4, URZ, 0x2, UR5 ;  /* 0x000000023f041899 */ /* 0x000fc80008011605 */
[----:B------:R-:W-:Y:S01]  /*2020*/  @UP1 ULOP3.LUT UR39, UR39, 0x1, UR4, 0x78, !UPT ;  /* 0x0000000127271892 */ /* 0x000fe2000f8e7804 */
[----:B0-----:R-:W-:Y:S11]  /*2030*/  @!P0 BRA `(.L_x_31) ;  /* 0x0000005800148947 */ /* 0x001ff60003800000 */
.L_x_186:
[----:B------:R-:W-:Y:S01]  /*2040*/  ULDC.64 UR4, c[0x0][0x5d0] ;  /* 0x0001740000047ab9 */ /* 0x000fe20000000a00 */
[----:B------:R-:W-:Y:S01]  /*2050*/  ULDC UR6, c[0x0][0x284] ;  /* 0x0000a10000067ab9 */ /* 0x000fe20000000800 */
[----:B0-----:R-:W-:Y:S02]  /*2060*/  IMAD R0, R9, UR4, RZ ;  /* 0x0000000409007c24 */ /* 0x001fe4000f8e02ff */
[----:B------:R-:W-:Y:S02]  /*2070*/  IMAD.SHL.U32 R12, R18, 0x80, RZ ;  /* 0x00000080120c7824 */ /* 0x000fe400078e00ff */
[C---:B------:R-:W-:Y:S02]  /*2080*/  IMAD R3, R19.reuse, UR5, R0 ;  /* 0x0000000513037c24 */ /* 0x040fe4000f8e0200 */
[----:B------:R-:W-:Y:S01]  /*2090*/  IMAD.SHL.U32 R0, R22, 0x40, RZ ;  /* 0x0000004016007824 */ /* 0x000fe200078e00ff */
[----:B------:R-:W-:Y:S01]  /*20a0*/  SHF.R.S32.HI R13, RZ, 0x1f, R12 ;  /* 0x0000001fff0d7819 */ /* 0x000fe2000001140c */
[----:B------:R-:W-:Y:S01]  /*20b0*/  IMAD.WIDE.U32 R4, R19, UR4, R92 ;  /* 0x0000000413047c25 */ /* 0x000fe2000f8e005c */
[----:B------:R-:W-:-:S02]  /*20c0*/  ULDC.64 UR4, c[0x0][0x5c8] ;  /* 0x0001720000047ab9 */ /* 0x000fc40000000a00 */
[----:B------:R-:W-:Y:S01]  /*20d0*/  ISETP.GE.AND P0, PT, R0, UR6, PT ;  /* 0x0000000600007c0c */ /* 0x000fe2000bf06270 */
[----:B------:R-:W-:Y:S01]  /*20e0*/  ULDC UR6, c[0x0][0x288] ;  /* 0x0000a20000067ab9 */ /* 0x000fe20000000800 */
[----:B------:R-:W-:Y:S01]  /*20f0*/  IADD3 R4, P1, R12, R4, RZ ;  /* 0x000000040c047210 */ /* 0x000fe20007f3e0ff */
[----:B------:R-:W-:Y:S01]  /*2100*/  IMAD.WIDE R20, R22, 0x40, R90 ;  /* 0x0000004016147825 */ /* 0x000fe200078e025a */
[----:B------:R-:W-:Y:S02]  /*2110*/  ISETP.GE.OR P0, PT, R12, UR6, P0 ;  /* 0x000000060c007c0c */ /* 0x000fe40008706670 */
[----:B------:R-:W-:Y:S01]  /*2120*/  IADD3.X R5, R13, R5, R3, P1, !PT ;  /* 0x000000050d057210 */ /* 0x000fe20000ffe403 */
[----:B------:R-:W-:-:S04]  /*2130*/  IMAD R7, R21, UR4, RZ ;  /* 0x0000000415077c24 */ /* 0x000fc8000f8e02ff */
[C---:B------:R-:W-:Y:S02]  /*2140*/  IMAD R7, R20.reuse, UR5, R7 ;  /* 0x0000000514077c24 */ /* 0x040fe4000f8e0207 */
[----:B------:R-:W-:-:S04]  /*2150*/  IMAD.WIDE.U32 R104, R20, UR4, R4 ;  /* 0x0000000414687c25 */ /* 0x000fc8000f8e0004 */
[----:B------:R-:W-:Y:S05]  /*2160*/  @P0 BRA `(.L_x_32) ;  /* 0x0000003c00dc0947 */ /* 0x000fea0003800000 */
[----:B-----5:R-:W-:Y:S01]  /*2170*/  FSETP.NEU.AND P0, PT, R89, RZ, PT ;  /* 0x000000ff5900720b */ /* 0x020fe20003f0d000 */
[----:B------:R-:W-:Y:S01]  /*2180*/  IMAD.IADD R3, R97, 0x1, -R12 ;  /* 0x0000000161037824 */ /* 0x000fe200078e0a0c */
[----:B------:R-:W-:Y:S01]  /*2190*/  BSSY B0, `(.L_x_32) ;  /* 0x00003f4000007945 */ /* 0x000fe20003800000 */
[----:B------:R-:W-:Y:S02]  /*21a0*/  IMAD.IADD R0, R101, 0x1, -R0 ;  /* 0x0000000165007824 */ /* 0x000fe400078e0a00 */
[----:B------:R-:W-:Y:S01]  /*21b0*/  IMAD.IADD R113, R105, 0x1, R7 ;  /* 0x0000000169717824 */ /* 0x000fe200078e0207 */
[----:B------:R-:W-:-:S04]  /*21c0*/  ISETP.GT.AND P2, PT, R3, RZ, PT ;  /* 0x000000ff0300720c */ /* 0x000fc80003f44270 */
[----:B------:R-:W-:-:S03]  /*21d0*/  ISETP.GT.AND P1, PT, R0, RZ, P2 ;  /* 0x000000ff0000720c */ /* 0x000fc60001724270 */
[----:B------:R-:W-:Y:S10]  /*21e0*/  @!P0 BRA `(.L_x_33) ;  /* 0x0000002c00208947 */ /* 0x000ff40003800000 */
[----:B------:R-:W0:Y:S01]  /*21f0*/  LDC.64 R106, c[0x0][0x5b8] ;  /* 0x00016e00ff6a7b82 */ /* 0x000e220000000a00 */
[----:B------:R-:W-:-:S07]  /*2200*/  ULDC.64 UR4, c[0x0][0x5c0] ;  /* 0x0001700000047ab9 */ /* 0x000fce0000000a00 */
[----:B------:R-:W1:Y:S08]  /*2210*/  LDC.64 R108, c[0x0][0x5b0] ;  /* 0x00016c00ff6c7b82 */ /* 0x000e700000000a00 */
[----:B------:R-:W2:Y:S01]  /*2220*/  LDC.64 R110, c[0x0][0x5a8] ;  /* 0x00016a00ff6e7b82 */ /* 0x000ea20000000a00 */
[-C--:B0-----:R-:W-:Y:S02]  /*2230*/  IMAD R6, R9, R106.reuse, RZ ;  /* 0x0000006a09067224 */ /* 0x081fe400078e02ff */
[----:B------:R-:W-:-:S04]  /*2240*/  IMAD.WIDE.U32 R4, R19, R106, R92 ;  /* 0x0000006a13047225 */ /* 0x000fc800078e005c */
[----:B------:R-:W-:Y:S01]  /*2250*/  IMAD R105, R19, R107, R6 ;  /* 0x0000006b13697224 */ /* 0x000fe200078e0206 */
[----:B------:R-:W-:Y:S01]  /*2260*/  IADD3 R6, P0, R12, R4, RZ ;  /* 0x000000040c067210 */ /* 0x000fe20007f1e0ff */
[----:B-1----:R-:W-:-:S03]  /*2270*/  IMAD R4, R21, R108, RZ ;  /* 0x0000006c15047224 */ /* 0x002fc600078e02ff */
[----:B------:R-:W-:Y:S01]  /*2280*/  IADD3.X R7, R13, R5, R105, P0, !PT ;  /* 0x000000050d077210 */ /* 0x000fe200007fe469 */
[C---:B------:R-:W-:Y:S02]  /*2290*/  IMAD R107, R20.reuse, R109, R4 ;  /* 0x0000006d146b7224 */ /* 0x040fe400078e0204 */
[----:B------:R-:W-:-:S04]  /*22a0*/  IMAD.WIDE.U32 R4, R20, R108, R6 ;  /* 0x0000006c14047225 */ /* 0x000fc800078e0006 */
[----:B------:R-:W-:Y:S01]  /*22b0*/  IMAD.IADD R5, R5, 0x1, R107 ;  /* 0x0000000105057824 */ /* 0x000fe200078e026b */
[----:B--2---:R-:W-:-:S04]  /*22c0*/  LEA R10, P0, R4, R110, 0x1 ;  /* 0x0000006e040a7211 */ /* 0x004fc800078008ff */
[----:B------:R-:W-:-:S05]  /*22d0*/  LEA.HI.X R11, R4, R111, R5, 0x1, P0 ;  /* 0x0000006f040b7211 */ /* 0x000fca00000f0c05 */
[----:B------:R-:W2:Y:S01]  /*22e0*/  @P1 LDG.E.LTC128B.U16 R18, desc[UR36][R10.64] ;  /* 0x000000240a121981 */ /* 0x000ea2000c1e1520 */
[----:B------:R-:W-:Y:S01]  /*22f0*/  IMAD.WIDE.U32 R4, R20, R108, R12 ;  /* 0x0000006c14047225 */ /* 0x000fe200078e000c */
[----:B------:R-:W-:Y:S02]  /*2300*/  BSSY B1, `(.L_x_34) ;  /* 0x0000015000017945 */ /* 0x000fe40003800000 */
[----:B------:R-:W-:-:S04]  /*2310*/  IADD3 R14, P0, R92, R4, RZ ;  /* 0x000000045c0e7210 */ /* 0x000fc80007f1e0ff */
[----:B------:R-:W-:Y:S02]  /*2320*/  IADD3.X R15, R93, R107, R5, P0, !PT ;  /* 0x0000006b5d0f7210 */ /* 0x000fe400007fe405 */
[----:B------:R-:W-:Y:S01]  /*2330*/  LEA R8, P0, R104, UR4, 0x1 ;  /* 0x0000000468087c11 */ /* 0x000fe2000f8008ff */
[----:B------:R-:W-:-:S03]  /*2340*/  IMAD.WIDE.U32 R14, R19, R106, R14 ;  /* 0x0000006a130e7225 */ /* 0x000fc600078e000e */
[----:B------:R-:W-:Y:S02]  /*2350*/  LEA.HI.X R9, R104, UR5, R113, 0x1, P0 ;  /* 0x0000000568097c11 */ /* 0x000fe400080f0c71 */
[----:B------:R-:W-:-:S04]  /*2360*/  ISETP.GT.AND P0, PT, R3, 0x1, PT ;  /* 0x000000010300780c */ /* 0x000fc80003f04270 */
[----:B------:R-:W-:Y:S01]  /*2370*/  ISETP.GT.AND P3, PT, R0, RZ, P0 ;  /* 0x000000ff0000720c */ /* 0x000fe20000764270 */
[----:B--2---:R-:W-:-:S05]  /*2380*/  HADD2.F32 R4, -RZ, R18.H0_H0 ;  /* 0x20000012ff047230 */ /* 0x004fca0000004100 */
[----:B------:R-:W-:Y:S01]  /*2390*/  FMUL R5, R4, R89 ;  /* 0x0000005904057220 */ /* 0x000fe20000400000 */
[----:B------:R-:W-:-:S03]  /*23a0*/  LEA R4, P4, R14, R110, 0x1 ;  /* 0x0000006e0e047211 */ /* 0x000fc600078808ff */
[----:B------:R-:W-:-:S05]  /*23b0*/  FFMA R5, R24, R88, R5 ;  /* 0x0000005818057223 */ /* 0x000fca0000000005 */
[----:B------:R-:W-:Y:S01]  /*23c0*/  F2FP.F16.F32.PACK_AB R10, RZ, R5 ;  /* 0x00000005ff0a723e */ /* 0x000fe200000000ff */
[----:B------:R-:W-:-:S03]  /*23d0*/  IMAD.IADD R5, R105, 0x1, R15 ;  /* 0x0000000169057824 */ /* 0x000fc600078e020f */
[----:B------:R-:W-:Y:S01]  /*23e0*/  PRMT R11, R10, 0x7610, R11 ;  /* 0x000076100a0b7816 */ /* 0x000fe2000000000b */
[----:B------:R-:W-:Y:S01]  /*23f0*/  IMAD.SHL.U32 R10, R108, 0x8, RZ ;  /* 0x000000086c0a7824 */ /* 0x000fe200078e00ff */
[----:B------:R-:W-:-:S03]  /*2400*/  LEA.HI.X R5, R14, R111, R5, 0x1, P4 ;  /* 0x0000006f0e057211 */ /* 0x000fc600020f0c05 */
[----:B------:R0:W-:Y:S02]  /*2410*/  @P1 STG.E.U16 desc[UR36][R8.64], R11 ;  /* 0x0000000b08001986 */ /* 0x0001e4000c101524 */
[----:B0-----:R-:W-:Y:S01]  /*2420*/  SHF.L.U64.HI R11, R108, 0x3, R109 ;  /* 0x000000036c0b7819 */ /* 0x001fe2000001026d */
[----:B------:R-:W-:Y:S06]  /*2430*/  @!P3 BRA `(.L_x_35) ;  /* 0x000000000004b947 */ /* 0x000fec0003800000 */
[----:B------:R0:W5:Y:S02]  /*2440*/  LDG.E.LTC128B.U16 R18, desc[UR36][R4.64+0x2] ;  /* 0x0000022404127981 */ /* 0x000164000c1e1520 */
.L_x_35:
[----:B------:R-:W-:Y:S05]  /*2450*/  BSYNC B1 ;  /* 0x0000000000017941 */ /* 0x000fea0003800000 */
.L_x_34:
[----:B------:R-:W-:Y:S01]  /*2460*/  IMAD.WIDE.U32 R10, R20, R108, R10 ;  /* 0x0000006c140a7225 */ /* 0x000fe200078e000a */
[----:B------:R-:W-:-:S03]  /*2470*/  ISETP.GT.AND P2, PT, R0, 0x8, P2 ;  /* 0x000000080000780c */ /* 0x000fc60001744270 */
[----:B-----5:R-:W-:Y:S01]  /*2480*/  HADD2.F32 R14, -RZ, R18.H0_H0 ;  /* 0x20000012ff0e7230 */ /* 0x020fe20000004100 */
[----:B------:R-:W-:Y:S01]  /*2490*/  IADD3 R6, P1, R6, R10, RZ ;  /* 0x0000000a06067210 */ /* 0x000fe20007f3e0ff */
[----:B------:R-:W-:-:S03]  /*24a0*/  IMAD.IADD R107, R107, 0x1, R11 ;  /* 0x000000016b6b7824 */ /* 0x000fc600078e020b */
[----:B------:R-:W-:Y:S01]  /*24b0*/  FMUL R14, R14, R89 ;  /* 0x000000590e0e7220 */ /* 0x000fe20000400000 */
[----:B------:R-:W-:-:S03]  /*24c0*/  IMAD.X R7, R107, 0x1, R7, P1 ;  /* 0x000000016b077824 */ /* 0x000fc600008e0607 */
[----:B------:R-:W-:Y:S01]  /*24d0*/  FFMA R25, R25, R88, R14 ;  /* 0x0000005819197223 */ /* 0x000fe2000000000e */
[----:B------:R-:W-:-:S04]  /*24e0*/  LEA R14, P1, R6, R110, 0x1 ;  /* 0x0000006e060e7211 */ /* 0x000fc800078208ff */
[----:B------:R-:W-:Y:S01]  /*24f0*/  LEA.HI.X R15, R6, R111, R7, 0x1, P1 ;  /* 0x0000006f060f7211 */ /* 0x000fe200008f0c07 */
[----:B------:R-:W-:Y:S01]  /*2500*/  @P3 IMAD.MOV.U32 R6, RZ, RZ, R8 ;  /* 0x000000ffff063224 */ /* 0x000fe200078e0008 */
[----:B------:R-:W-:Y:S01]  /*2510*/  F2FP.F16.F32.PACK_AB R25, RZ, R25 ;  /* 0x00000019ff19723e */ /* 0x000fe200000000ff */
[----:B------:R-:W-:-:S05]  /*2520*/  @P3 IMAD.MOV.U32 R7, RZ, RZ, R9 ;  /* 0x000000ffff073224 */ /* 0x000fca00078e0009 */
[----:B------:R1:W-:Y:S04]  /*2530*/  @P3 STG.E.U16 desc[UR36][R6.64+0x2], R25 ;  /* 0x0000021906003986 */ /* 0x0003e8000c101524 */
[----:B------:R-:W2:Y:S01]  /*2540*/  @P2 LDG.E.LTC128B.U16 R18, desc[UR36][R14.64] ;  /* 0x000000240e122981 */ /* 0x000ea2000c1e1520 */
[----:B------:R-:W-:Y:S01]  /*2550*/  IADD3 R12, P1, P3, R92, R10, R12 ;  /* 0x0000000a5c0c7210 */ /* 0x000fe20007b3e00c */
[----:B------:R-:W-:Y:S01]  /*2560*/  BSSY B1, `(.L_x_36) ;  /* 0x0000011000017945 */ /* 0x000fe20003800000 */
[----:B------:R-:W-:Y:S02]  /*2570*/  ISETP.GT.AND P0, PT, R0, 0x8, P0 ;  /* 0x000000080000780c */ /* 0x000fe40000704270 */
[----:B------:R-:W-:-:S03]  /*2580*/  IADD3.X R13, R93, R107, R13, P1, P3 ;  /* 0x0000006b5d0d7210 */ /* 0x000fc60000fe640d */
[----:B------:R-:W-:Y:S01]  /*2590*/  IMAD.WIDE.U32 R12, R19, R106, R12 ;  /* 0x0000006a130c7225 */ /* 0x000fe200078e000c */
[----:B------:R-:W-:-:S03]  /*25a0*/  SHF.L.U64.HI R19, R94, 0x1, R95 ;  /* 0x000000015e137819 */ /* 0x000fc6000001025f */
[----:B------:R-:W-:Y:S01]  /*25b0*/  IMAD.IADD R13, R105, 0x1, R13 ;  /* 0x00000001690d7824 */ /* 0x000fe200078e020d */
[----:B-1----:R-:W-:-:S04]  /*25c0*/  LEA R6, P3, R12, R110, 0x1 ;  /* 0x0000006e0c067211 */ /* 0x002fc800078608ff */
[----:B------:R-:W-:Y:S01]  /*25d0*/  LEA.HI.X R7, R12, R111, R13, 0x1, P3 ;  /* 0x0000006f0c077211 */ /* 0x000fe200018f0c0d */
[----:B--2---:R-:W-:-:S05]  /*25e0*/  HADD2.F32 R10, -RZ, R18.H0_H0 ;  /* 0x20000012ff0a7230 */ /* 0x004fca0000004100 */
[----:B------:R-:W-:Y:S01]  /*25f0*/  FMUL R11, R10, R89 ;  /* 0x000000590a0b7220 */ /* 0x000fe20000400000 */
[----:B------:R-:W-:-:S03]  /*2600*/  LEA R10, P1, R94, R8, 0x1 ;  /* 0x000000085e0a7211 */ /* 0x000fc600078208ff */
[----:B------:R-:W-:-:S05]  /*2610*/  FFMA R11, R26, R88, R11 ;  /* 0x000000581a0b7223 */ /* 0x000fca000000000b */
[----:B------:R-:W-:Y:S01]  /*2620*/  F2FP.F16.F32.PACK_AB R14, RZ, R11 ;  /* 0x0000000bff0e723e */ /* 0x000fe200000000ff */
[----:B------:R-:W-:-:S05]  /*2630*/  IMAD.X R11, R19, 0x1, R9, P1 ;  /* 0x00000001130b7824 */ /* 0x000fca00008e0609 */
[----:B------:R1:W-:Y:S01]  /*2640*/  @P2 STG.E.U16 desc[UR36][R10.64], R14 ;  /* 0x0000000e0a002986 */ /* 0x0003e2000c101524 */
[----:B------:R-:W-:Y:S05]  /*2650*/  @!P0 BRA `(.L_x_37) ;  /* 0x0000000000048947 */ /* 0x000fea0003800000 */
[----:B------:R2:W5:Y:S02]  /*2660*/  LDG.E.LTC128B.U16 R18, desc[UR36][R6.64+0x2] ;  /* 0x0000022406127981 */ /* 0x000564000c1e1520 */
.L_x_37:
[----:B------:R-:W-:Y:S05]  /*2670*/  BSYNC B1 ;  /* 0x0000000000017941 */ /* 0x000fea0003800000 */
.L_x_36:
[----:B-----5:R-:W-:Y:S01]  /*2680*/  HADD2.F32 R12, -RZ, R18.H0_H0 ;  /* 0x20000012ff0c7230 */ /* 0x020fe20000004100 */
[----:B------:R-:W-:Y:S01]  /*2690*/  ISETP.GT.AND P1, PT, R3, 0x8, PT ;  /* 0x000000080300780c */ /* 0x000fe20003f24270 */
[----:B------:R-:W-:Y:S03]  /*26a0*/  BSSY B1, `(.L_x_38) ;  /* 0x0000008000017945 */ /* 0x000fe60003800000 */
[----:B------:R-:W-:Y:S01]  /*26b0*/  FMUL R12, R12, R89 ;  /* 0x000000590c0c7220 */ /* 0x000fe20000400000 */
[----:B------:R-:W-:-:S03]  /*26c0*/  ISETP.GT.AND P2, PT, R0, RZ, P1 ;  /* 0x000000ff0000720c */ /* 0x000fc60000f44270 */
[----:B------:R-:W-:-:S05]  /*26d0*/  FFMA R12, R27, R88, R12 ;  /* 0x000000581b0c7223 */ /* 0x000fca000000000c */
[----:B------:R-:W-:-:S05]  /*26e0*/  F2FP.F16.F32.PACK_AB R12, RZ, R12 ;  /* 0x0000000cff0c723e */ /* 0x000fca00000000ff */
[----:B------:R3:W-:Y:S01]  /*26f0*/  @P0 STG.E.U16 desc[UR36][R10.64+0x2], R12 ;  /* 0x0000020c0a000986 */ /* 0x0007e2000c101524 */
[----:B------:R-:W-:Y:S05]  /*2700*/  @!P2 BRA `(.L_x_39) ;  /* 0x000000000004a947 */ /* 0x000fea0003800000 */
[----:B------:R4:W5:Y:S02]  /*2710*/  LDG.E.LTC128B.U16 R18, desc[UR36][R4.64+0x10] ;  /* 0x0000102404127981 */ /* 0x000964000c1e1520 */
.L_x_39:
[----:B------:R-:W-:Y:S05]  /*2720*/  BSYNC B1 ;  /* 0x0000000000017941 */ /* 0x000fea0003800000 */
.L_x_38:
[----:B---3-5:R-:W-:Y:S01]  /*2730*/  HADD2.F32 R12, -RZ, R18.H0_H0 ;  /* 0x20000012ff0c7230 */ /* 0x028fe20000004100 */
        /* <DEDUP_REMOVED lines=9> */
.L_x_41:
[----:B------:R-:W-:Y:S05]  /*27d0*/  BSYNC B1 ;  /* 0x0000000000017941 */ /* 0x000fea0003800000 */
.L_x_40:
[----:B-----5:R-:W-:Y:S01]  /*27e0*/  HADD2.F32 R12, -RZ, R18.H0_H0 ;  /* 0x20000012ff0c7230 */ /* 0x020fe20000004100 */
[----:B------:R-:W-:Y:S01]  /*27f0*/  ISETP.GT.AND P1, PT, R0, 0x8, P1 ;  /* 0x000000080000780c */ /* 0x000fe20000f24270 */
[----:B------:R-:W-:Y:S03]  /*2800*/  BSSY B1, `(.L_x_42) ;  /* 0x0000007000017945 */ /* 0x000fe60003800000 */
[----:B------:R-:W-:-:S04]  /*2810*/  FMUL R12, R12, R89 ;  /* 0x000000590c0c7220 */ /* 0x000fc80000400000 */
[----:B------:R-:W-:-:S05]  /*2820*/  FFMA R12, R29, R88, R12 ;  /* 0x000000581d0c7223 */ /* 0x000fca000000000c */
[----:B------:R-:W-:-:S05]  /*2830*/  F2FP.F16.F32.PACK_AB R12, RZ, R12 ;  /* 0x0000000cff0c723e */ /* 0x000fca00000000ff */
[----:B------:R0:W-:Y:S01]  /*2840*/  @P3 STG.E.U16 desc[UR36][R8.64+0x12], R12 ;  /* 0x0000120c08003986 */ /* 0x0001e2000c101524 */
[----:B------:R-:W-:Y:S05]  /*2850*/  @!P1 BRA `(.L_x_43) ;  /* 0x0000000000049947 */ /* 0x000fea0003800000 */
[----:B------:R0:W5:Y:S02]  /*2860*/  LDG.E.LTC128B.U16 R18, desc[UR36][R6.64+0x10] ;  /* 0x0000102406127981 */ /* 0x000164000c1e1520 */
.L_x_43:
[----:B------:R-:W-:Y:S05]  /*2870*/  BSYNC B1 ;  /* 0x0000000000017941 */ /* 0x000fea0003800000 */
.L_x_42:
[----:B0----5:R-:W-:Y:S01]  /*2880*/  HADD2.F32 R12, -RZ, R18.H0_H0 ;  /* 0x20000012ff0c7230 */ /* 0x021fe20000004100 */
[----:B------:R-:W-:Y:S01]  /*2890*/  ISETP.GT.AND P0, PT, R0, 0x8, P0 ;  /* 0x000000080000780c */ /* 0x000fe20000704270 */
[----:B------:R-:W-:Y:S03]  /*28a0*/  BSSY B1, `(.L_x_44) ;  /* 0x0000007000017945 */ /* 0x000fe60003800000 */
[----:B---3--:R-:W-:-:S04]  /*28b0*/  FMUL R13, R12, R89 ;  /* 0x000000590c0d7220 */ /* 0x008fc80000400000 */
[----:B------:R-:W-:-:S05]  /*28c0*/  FFMA R13, R30, R88, R13 ;  /* 0x000000581e0d7223 */ /* 0x000fca000000000d */
[----:B------:R-:W-:-:S05]  /*28d0*/  F2FP.F16.F32.PACK_AB R13, RZ, R13 ;  /* 0x0000000dff0d723e */ /* 0x000fca00000000ff */
[----:B------:R0:W-:Y:S01]  /*28e0*/  @P1 STG.E.U16 desc[UR36][R10.64+0x10], R13 ;  /* 0x0000100d0a001986 */ /* 0x0001e2000c101524 */
[----:B------:R-:W-:Y:S05]  /*28f0*/  @!P0 BRA `(.L_x_45) ;  /* 0x0000000000048947 */ /* 0x000fea0003800000 */
[----:B------:R3:W5:Y:S02]  /*2900*/  LDG.E.LTC128B.U16 R18, desc[UR36][R6.64+0x12] ;  /* 0x0000122406127981 */ /* 0x000764000c1e1520 */
.L_x_45:
[----:B------:R-:W-:Y:S05]  /*2910*/  BSYNC B1 ;  /* 0x0000000000017941 */ /* 0x000fea0003800000 */
.L_x_44:
        /* <DEDUP_REMOVED lines=10> */
.L_x_47:
[----:B------:R-:W-:Y:S05]  /*29c0*/  BSYNC B1 ;  /* 0x0000000000017941 */ /* 0x000fea0003800000 */
.L_x_46:
[----:B0----5:R-:W-:Y:S01]  /*29d0*/  HADD2.F32 R12, -RZ, R18.H0_H0 ;  /* 0x20000012ff0c7230 */ /* 0x021fe20000004100 */
        /* <DEDUP_REMOVED lines=9> */
.L_x_49:
[----:B------:R-:W-:Y:S05]  /*2a70*/  BSYNC B1 ;  /* 0x0000000000017941 */ /* 0x000fea0003800000 */
.L_x_48:
        /* <DEDUP_REMOVED lines=9> */
.L_x_51:
[----:B------:R-:W-:Y:S05]  /*2b10*/  BSYNC B1 ;  /* 0x0000000000017941 */ /* 0x000fea0003800000 */
.L_x_50:
[----:B0----5:R-:W-:Y:S01]  /*2b20*/  HADD2.F32 R12, -RZ, R18.H0_H0 ;  /* 0x20000012ff0c7230 */ /* 0x021fe20000004100 */
        /* <DEDUP_REMOVED lines=8> */
.L_x_53:
[----:B------:R-:W-:Y:S05]  /*2bb0*/  BSYNC B1 ;  /* 0x0000000000017941 */ /* 0x000fea0003800000 */
.L_x_52:
        /* <DEDUP_REMOVED lines=10> */
.L_x_55:
[----:B------:R-:W-:Y:S05]  /*2c60*/  BSYNC B1 ;  /* 0x0000000000017941 */ /* 0x000fea0003800000 */
.L_x_54:
        /* <DEDUP_REMOVED lines=10> */
.L_x_57:
[----:B------:R-:W-:Y:S05]  /*2d10*/  BSYNC B1 ;  /* 0x0000000000017941 */ /* 0x000fea0003800000 */
.L_x_56:
        /* <DEDUP_REMOVED lines=9> */
.L_x_59:
[----:B------:R-:W-:Y:S05]  /*2db0*/  BSYNC B1 ;  /* 0x0000000000017941 */ /* 0x000fea0003800000 */
.L_x_58:
        /* <DEDUP_REMOVED lines=9> */
.L_x_61:
[----:B------:R-:W-:Y:S05]  /*2e50*/  BSYNC B1 ;  /* 0x0000000000017941 */ /* 0x000fea0003800000 */
.L_x_60:
        /* <DEDUP_REMOVED lines=10> */
.L_x_63:
[----:B------:R-:W-:Y:S05]  /*2f00*/  BSYNC B1 ;  /* 0x0000000000017941 */ /* 0x000fea0003800000 */
.L_x_62:
        /* <DEDUP_REMOVED lines=10> */
.L_x_65:
[----:B------:R-:W-:Y:S05]  /*2fb0*/  BSYNC B1 ;  /* 0x0000000000017941 */ /* 0x000fea0003800000 */
.L_x_64:
        /* <DEDUP_REMOVED lines=9> */
.L_x_67:
[----:B------:R-:W-:Y:S05]  /*3050*/  BSYNC B1 ;  /* 0x0000000000017941 */ /* 0x000fea0003800000 */
.L_x_66:
        /* <DEDUP_REMOVED lines=9> */
.L_x_69:
[----:B------:R-:W-:Y:S05]  /*30f0*/  BSYNC B1 ;  /* 0x0000000000017941 */ /* 0x000fea0003800000 */
.L_x_68:
        /* <DEDUP_REMOVED lines=10> */
.L_x_71:
[----:B------:R-:W-:Y:S05]  /*31a0*/  BSYNC B1 ;  /* 0x0000000000017941 */ /* 0x000fea0003800000 */
.L_x_70:
        /* <DEDUP_REMOVED lines=10> */
.L_x_73:
[----:B------:R-:W-:Y:S05]  /*3250*/  BSYNC B1 ;  /* 0x0000000000017941 */ /* 0x000fea0003800000 */
.L_x_72:
        /* <DEDUP_REMOVED lines=9> */
.L_x_75:
[----:B------:R-:W-:Y:S05]  /*32f0*/  BSYNC B1 ;  /* 0x0000000000017941 */ /* 0x000fea0003800000 */
.L_x_74:
        /* <DEDUP_REMOVED lines=9> */
.L_x_77:
[----:B------:R-:W-:Y:S05]  /*3390*/  BSYNC B1 ;  /* 0x0000000000017941 */ /* 0x000fea0003800000 */
.L_x_76:
        /* <DEDUP_REMOVED lines=10> */
.L_x_79:
[----:B------:R-:W-:Y:S05]  /*3440*/  BSYNC B1 ;  /* 0x0000000000017941 */ /* 0x000fea0003800000 */
.L_x_78:
        /* <DEDUP_REMOVED lines=10> */
.L_x_81:
[----:B------:R-:W-:Y:S05]  /*34f0*/  BSYNC B1 ;  /* 0x0000000000017941 */ /* 0x000fea0003800000 */
.L_x_80:
        /* <DEDUP_REMOVED lines=9> */
.L_x_83:
[----:B------:R-:W-:Y:S05]  /*3590*/  BSYNC B1 ;  /* 0x0000000000017941 */ /* 0x000fea0003800000 */
.L_x_82:
        /* <DEDUP_REMOVED lines=9> */
.L_x_85:
[----:B------:R-:W-:Y:S05]  /*3630*/  BSYNC B1 ;  /* 0x0000000000017941 */ /* 0x000fea0003800000 */
.L_x_84:
        /* <DEDUP_REMOVED lines=10> */
.L_x_87:
[----:B------:R-:W-:Y:S05]  /*36e0*/  BSYNC B1 ;  /* 0x0000000000017941 */ /* 0x000fea0003800000 */
.L_x_86:
        /* <DEDUP_REMOVED lines=10> */
.L_x_89:
[----:B------:R-:W-:Y:S05]  /*3790*/  BSYNC B1 ;  /* 0x0000000000017941 */ /* 0x000fea0003800000 */
.L_x_88:
        /* <DEDUP_REMOVED lines=9> */
.L_x_91:
[----:B------:R-:W-:Y:S05]  /*3830*/  BSYNC B1 ;  /* 0x0000000000017941 */ /* 0x000fea0003800000 */
.L_x_90:
        /* <DEDUP_REMOVED lines=9> */
.L_x_93:
[----:B------:R-:W-:Y:S05]  /*38d0*/  BSYNC B1 ;  /* 0x0000000000017941 */ /* 0x000fea0003800000 */
.L_x_92:
        /* <DEDUP_REMOVED lines=10> */
.L_x_95:
[----:B------:R-:W-:Y:S05]  /*3980*/  BSYNC B1 ;  /* 0x0000000000017941 */ /* 0x000fea0003800000 */
.L_x_94:
        /* <DEDUP_REMOVED lines=10> */
.L_x_97:
[----:B------:R-:W-:Y:S05]  /*3a30*/  BSYNC B1 ;  /* 0x0000000000017941 */ /* 0x000fea0003800000 */
.L_x_96:
        /* <DEDUP_REMOVED lines=9> */
.L_x_99:
[----:B------:R-:W-:Y:S05]  /*3ad0*/  BSYNC B1 ;  /* 0x0000000000017941 */ /* 0x000fea0003800000 */
.L_x_98:
        /* <DEDUP_REMOVED lines=9> */
.L_x_101:
[----:B------:R-:W-:Y:S05]  /*3b70*/  BSYNC B1 ;  /* 0x0000000000017941 */ /* 0x000fea0003800000 */
.L_x_100:
        /* <DEDUP_REMOVED lines=10> */
.L_x_103:
[----:B------:R-:W-:Y:S05]  /*3c20*/  BSYNC B1 ;  /* 0x0000000000017941 */ /* 0x000fea0003800000 */
.L_x_102:
        /* <DEDUP_REMOVED lines=10> */
.L_x_105:
[----:B------:R-:W-:Y:S05]  /*3cd0*/  BSYNC B1 ;  /* 0x0000000000017941 */ /* 0x000fea0003800000 */
.L_x_104:
        /* <DEDUP_REMOVED lines=9> */
.L_x_107:
[----:B------:R-:W-:Y:S05]  /*3d70*/  BSYNC B1 ;  /* 0x0000000000017941 */ /* 0x000fea0003800000 */
.L_x_106:
        /* <DEDUP_REMOVED lines=9> */
.L_x_109:
[----:B------:R-:W-:Y:S05]  /*3e10*/  BSYNC B1 ;  /* 0x0000000000017941 */ /* 0x000fea0003800000 */
.L_x_108:
        /* <DEDUP_REMOVED lines=10> */
.L_x_111:
[----:B------:R-:W-:Y:S05]  /*3ec0*/  BSYNC B1 ;  /* 0x0000000000017941 */ /* 0x000fea0003800000 */
.L_x_110:
        /* <DEDUP_REMOVED lines=10> */
.L_x_113:
[----:B------:R-:W-:Y:S05]  /*3f70*/  BSYNC B1 ;  /* 0x0000000000017941 */ /* 0x000fea0003800000 */
.L_x_112:
        /* <DEDUP_REMOVED lines=9> */
.L_x_115:
[----:B------:R-:W-:Y:S05]  /*4010*/  BSYNC B1 ;  /* 0x0000000000017941 */ /* 0x000fea0003800000 */
.L_x_114:
        /* <DEDUP_REMOVED lines=9> */
.L_x_117:
[----:B------:R-:W-:Y:S05]  /*40b0*/  BSYNC B1 ;  /* 0x0000000000017941 */ /* 0x000fea0003800000 */
.L_x_116:
        /* <DEDUP_REMOVED lines=10> */
.L_x_119:
[----:B------:R-:W-:Y:S05]  /*4160*/  BSYNC B1 ;  /* 0x0000000000017941 */ /* 0x000fea0003800000 */
.L_x_118:
        /* <DEDUP_REMOVED lines=10> */
.L_x_121:
[----:B------:R-:W-:Y:S05]  /*4210*/  BSYNC B1 ;  /* 0x0000000000017941 */ /* 0x000fea0003800000 */
.L_x_120:
        /* <DEDUP_REMOVED lines=9> */
.L_x_123:
[----:B------:R-:W-:Y:S05]  /*42b0*/  BSYNC B1 ;  /* 0x0000000000017941 */ /* 0x000fea0003800000 */
.L_x_122:
        /* <DEDUP_REMOVED lines=9> */
.L_x_125:
[----:B------:R-:W-:Y:S05]  /*4350*/  BSYNC B1 ;  /* 0x0000000000017941 */ /* 0x000fea0003800000 */
.L_x_124:
        /* <DEDUP_REMOVED lines=10> */
.L_x_127:
[----:B------:R-:W-:Y:S05]  /*4400*/  BSYNC B1 ;  /* 0x0000000000017941 */ /* 0x000fea0003800000 */
.L_x_126:
        /* <DEDUP_REMOVED lines=10> */
.L_x_129:
[----:B------:R-:W-:Y:S05]  /*44b0*/  BSYNC B1 ;  /* 0x0000000000017941 */ /* 0x000fea0003800000 */
.L_x_128:
        /* <DEDUP_REMOVED lines=9> */
.L_x_131:
[----:B------:R-:W-:Y:S05]  /*4550*/  BSYNC B1 ;  /* 0x0000000000017941 */ /* 0x000fea0003800000 */
.L_x_130:
        /* <DEDUP_REMOVED lines=9> */
.L_x_133:
[----:B------:R-:W-:Y:S05]  /*45f0*/  BSYNC B1 ;  /* 0x0000000000017941 */ /* 0x000fea0003800000 */
.L_x_132:
        /* <DEDUP_REMOVED lines=10> */
.L_x_135:
[----:B------:R-:W-:Y:S05]  /*46a0*/  BSYNC B1 ;  /* 0x0000000000017941 */ /* 0x000fea0003800000 */
.L_x_134:
        /* <DEDUP_REMOVED lines=10> */
.L_x_137:
[----:B------:R-:W-:Y:S05]  /*4750*/  BSYNC B1 ;  /* 0x0000000000017941 */ /* 0x000fea0003800000 */
.L_x_136:
        /* <DEDUP_REMOVED lines=9> */
.L_x_139:
[----:B------:R-:W-:Y:S05]  /*47f0*/  BSYNC B1 ;  /* 0x0000000000017941 */ /* 0x000fea0003800000 */
.L_x_138:
        /* <DEDUP_REMOVED lines=9> */
.L_x_141:
[----:B------:R-:W-:Y:S05]  /*4890*/  BSYNC B1 ;  /* 0x0000000000017941 */ /* 0x000fea0003800000 */
.L_x_140:
        /* <DEDUP_REMOVED lines=10> */
.L_x_143:
[----:B------:R-:W-:Y:S05]  /*4940*/  BSYNC B1 ;  /* 0x0000000000017941 */ /* 0x000fea0003800000 */
.L_x_142:
        /* <DEDUP_REMOVED lines=10> */
.L_x_145:
[----:B------:R-:W-:Y:S05]  /*49f0*/  BSYNC B1 ;  /* 0x0000000000017941 */ /* 0x000fea0003800000 */
.L_x_144:
        /* <DEDUP_REMOVED lines=9> */
.L_x_147:
[----:B------:R-:W-:Y:S05]  /*4a90*/  BSYNC B1 ;  /* 0x0000000000017941 */ /* 0x000fea0003800000 */
.L_x_146:
        /* <DEDUP_REMOVED lines=9> */
.L_x_149:
[----:B------:R-:W-:Y:S05]  /*4b30*/  BSYNC B1 ;  /* 0x0000000000017941 */ /* 0x000fea0003800000 */
.L_x_148:
        /* <DEDUP_REMOVED lines=10> */
.L_x_151:
[----:B------:R-:W-:Y:S05]  /*4be0*/  BSYNC B1 ;  /* 0x0000000000017941 */ /* 0x000fea0003800000 */
.L_x_150:
        /* <DEDUP_REMOVED lines=10> */
.L_x_153:
[----:B------:R-:W-:Y:S05]  /*4c90*/  BSYNC B1 ;  /* 0x0000000000017941 */ /* 0x000fea0003800000 */
.L_x_152:
[----:B0---45:R-:W-:Y:S01]  /*4ca0*/  HADD2.F32 R4, -RZ, R18.H0_H0 ;  /* 0x20000012ff047230 */ /* 0x031fe20000004100 */
        /* <DEDUP_REMOVED lines=8> */
.L_x_155:
[----:B------:R-:W-:Y:S05]  /*4d30*/  BSYNC B1 ;  /* 0x0000000000017941 */ /* 0x000fea0003800000 */
.L_x_154:
[----:B0----5:R-:W-:Y:S01]  /*4d40*/  HADD2.F32 R4, -RZ, R18.H0_H0 ;  /* 0x20000012ff047230 */ /* 0x021fe20000004100 */
[----:B------:R-:W-:Y:S01]  /*4d50*/  ISETP.GT.AND P0, PT, R0, 0x8, P0 ;  /* 0x000000080000780c */ /* 0x000fe20000704270 */
[----:B------:R-:W-:Y:S01]  /*4d60*/  @P1 IMAD.MOV.U32 R5, RZ, RZ, R11 ;  /* 0x000000ffff051224 */ /* 0x000fe200078e000b */
[----:B------:R-:W-:Y:S02]  /*4d70*/  BSSY B1, `(.L_x_156) ;  /* 0x0000008000017945 */ /* 0x000fe40003800000 */
[----:B------:R-:W-:Y:S01]  /*4d80*/  FMUL R3, R4, R89 ;  /* 0x0000005904037220 */ /* 0x000fe20000400000 */
[----:B------:R-:W-:-:S03]  /*4d90*/  @P1 IMAD.MOV.U32 R4, RZ, RZ, R10 ;  /* 0x000000ffff041224 */ /* 0x000fc600078e000a */
[----:B------:R-:W-:-:S05]  /*4da0*/  FFMA R3, R86, R88, R3 ;  /* 0x0000005856037223 */ /* 0x000fca0000000003 */
[----:B------:R-:W-:-:S05]  /*4db0*/  F2FP.F16.F32.PACK_AB R3, RZ, R3 ;  /* 0x00000003ff03723e */ /* 0x000fca00000000ff */
[----:B------:R0:W-:Y:S01]  /*4dc0*/  @P1 STG.E.U16 desc[UR36][R4.64+0xf0], R3 ;  /* 0x0000f00304001986 */ /* 0x0001e2000c101524 */
[----:B------:R-:W-:Y:S05]  /*4dd0*/  @!P0 BRA `(.L_x_157) ;  /* 0x0000000000048947 */ /* 0x000fea0003800000 */
[----:B------:R0:W5:Y:S02]  /*4de0*/  LDG.E.LTC128B.U16 R18, desc[UR36][R6.64+0xf2] ;  /* 0x0000f22406127981 */ /* 0x000164000c1e1520 */
.L_x_157:
[----:B------:R-:W-:Y:S05]  /*4df0*/  BSYNC B1 ;  /* 0x0000000000017941 */ /* 0x000fea0003800000 */
.L_x_156:
[----:B------:R-:W-:Y:S05]  /*4e00*/  @!P0 BRA `(.L_x_158) ;  /* 0x0000001000b08947 */ /* 0x000fea0003800000 */
[----:B-----5:R-:W-:-:S05]  /*4e10*/  HADD2.F32 R18, -RZ, R18.H0_H0 ;  /* 0x20000012ff127230 */ /* 0x020fca0000004100 */
[----:B------:R-:W-:-:S04]  /*4e20*/  FMUL R18, R18, R89 ;  /* 0x0000005912127220 */ /* 0x000fc80000400000 */
[----:B------:R-:W-:-:S05]  /*4e30*/  FFMA R18, R87, R88, R18 ;  /* 0x0000005857127223 */ /* 0x000fca0000000012 */
[----:B------:R-:W-:-:S05]  /*4e40*/  F2FP.F16.F32.PACK_AB R18, RZ, R18 ;  /* 0x00000012ff12723e */ /* 0x000fca00000000ff */
[----:B------:R0:W-:Y:S01]  /*4e50*/  STG.E.U16 desc[UR36][R10.64+0xf2], R18 ;  /* 0x0000f2120a007986 */ /* 0x0001e2000c101524 */
[----:B------:R-:W-:Y:S05]  /*4e60*/  BRA `(.L_x_158) ;  /* 0x0000001000987947 */ /* 0x000fea0003800000 */
.L_x_33:
[----:B------:R-:W-:Y:S01]  /*4e70*/  ISETP.GT.AND P3, PT, R3, 0x1, PT ;  /* 0x000000010300780c */ /* 0x000fe20003f64270 */
[----:B------:R-:W-:Y:S01]  /*4e80*/  ULDC.64 UR4, c[0x0][0x5c0] ;  /* 0x0001700000047ab9 */ /* 0x000fe20000000a00 */
[-C--:B------:R-:W-:Y:S01]  /*4e90*/  FMUL R24, R24, R88.reuse ;  /* 0x0000005818187220 */ /* 0x080fe20000400000 */
[----:B------:R-:W-:Y:S01]  /*4ea0*/  LEA R4, P4, R104, UR4, 0x1 ;  /* 0x0000000468047c11 */ /* 0x000fe2000f8808ff */
[-C--:B------:R-:W-:Y:S01]  /*4eb0*/  FMUL R25, R25, R88.reuse ;  /* 0x0000005819197220 */ /* 0x080fe20000400000 */
[----:B------:R-:W-:Y:S01]  /*4ec0*/  ISETP.GT.AND P0, PT, R0, RZ, P3 ;  /* 0x000000ff0000720c */ /* 0x000fe20001f04270 */
[----:B------:R-:W-:Y:S01]  /*4ed0*/  FMUL R26, R26, R88 ;  /* 0x000000581a1a7220 */ /* 0x000fe20000400000 */
[----:B------:R-:W-:Y:S01]  /*4ee0*/  F2FP.F16.F32.PACK_AB R24, RZ, R24 ;  /* 0x00000018ff18723e */ /* 0x000fe200000000ff */
[-C--:B------:R-:W-:Y:S01]  /*4ef0*/  FMUL R27, R27, R88.reuse ;  /* 0x000000581b1b7220 */ /* 0x080fe20000400000 */
[----:B------:R-:W-:Y:S01]  /*4f00*/  LEA.HI.X R5, R104, UR5, R113, 0x1, P4 ;  /* 0x0000000568057c11 */ /* 0x000fe2000a0f0c71 */
[-C--:B------:R-:W-:Y:S01]  /*4f10*/  FMUL R28, R28, R88.reuse ;  /* 0x000000581c1c7220 */ /* 0x080fe20000400000 */
[----:B------:R-:W-:Y:S01]  /*4f20*/  F2FP.F16.F32.PACK_AB R25, RZ, R25 ;  /* 0x00000019ff19723e */ /* 0x000fe200000000ff */
[-C--:B------:R-:W-:Y:S01]  /*4f30*/  FMUL R29, R29, R88.reuse ;  /* 0x000000581d1d7220 */ /* 0x080fe20000400000 */
[----:B------:R-:W-:Y:S01]  /*4f40*/  ISETP.GT.AND P2, PT, R0, 0x8, P2 ;  /* 0x000000080000780c */ /* 0x000fe20001744270 */
[----:B------:R-:W-:Y:S01]  /*4f50*/  @P1 STG.E.U16 desc[UR36][R4.64], R24 ;  /* 0x0000001804001986 */ /* 0x000fe2000c101524 */
[----:B------:R-:W-:Y:S01]  /*4f60*/  ISETP.GT.AND P1, PT, R3, 0x8, PT ;  /* 0x000000080300780c */ /* 0x000fe20003f24270 */
[----:B------:R-:W-:Y:S01]  /*4f70*/  FMUL R30, R30, R88 ;  /* 0x000000581e1e7220 */ /* 0x000fe20000400000 */
[C---:B------:R-:W-:Y:S01]  /*4f80*/  SHF.L.U64.HI R7, R94.reuse, 0x1, R95 ;  /* 0x000000015e077819 */ /* 0x040fe2000001025f */
[----:B------:R-:W-:Y:S01]  /*4f90*/  @P0 STG.E.U16 desc[UR36][R4.64+0x2], R25 ;  /* 0x0000021904000986 */ /* 0x000fe2000c101524 */
[----:B------:R-:W-:Y:S01]  /*4fa0*/  LEA R6, P5, R94, R4, 0x1 ;  /* 0x000000045e067211 */ /* 0x000fe200078a08ff */
[-C--:B------:R-:W-:Y:S01]  /*4fb0*/  FMUL R31, R31, R88.reuse ;  /* 0x000000581f1f7220 */ /* 0x080fe20000400000 */
[----:B------:R-:W-:Y:S01]  /*4fc0*/  ISETP.GT.AND P3, PT, R0, 0x8, P3 ;  /* 0x000000080000780c */ /* 0x000fe20001f64270 */
[-C--:B------:R-:W-:Y:S01]  /*4fd0*/  FMUL R32, R32, R88.reuse ;  /* 0x0000005820207220 */ /* 0x080fe20000400000 */
[----:B------:R-:W-:Y:S01]  /*4fe0*/  ISETP.GT.AND P0, PT, R3, 0x9, PT ;  /* 0x000000090300780c */ /* 0x000fe20003f04270 */
[----:B------:R-:W-:Y:S01]  /*4ff0*/  IMAD.X R7, R7, 0x1, R5, P5 ;  /* 0x0000000107077824 */ /* 0x000fe200028e0605 */
[----:B------:R-:W-:Y:S01]  /*5000*/  ISETP.GT.AND P4, PT, R0, RZ, P1 ;  /* 0x000000ff0000720c */ /* 0x000fe20000f84270 */
[----:B------:R-:W-:Y:S01]  /*5010*/  FMUL R33, R33, R88 ;  /* 0x0000005821217220 */ /* 0x000fe20000400000 */
[----:B------:R-:W-:Y:S01]  /*5020*/  F2FP.F16.F32.PACK_AB R26, RZ, R26 ;  /* 0x0000001aff1a723e */ /* 0x000fe200000000ff */
[-C--:B------:R-:W-:Y:S01]  /*5030*/  FMUL R34, R34, R88.reuse ;  /* 0x0000005822227220 */ /* 0x080fe20000400000 */
[----:B------:R-:W-:Y:S01]  /*5040*/  ISETP.GT.AND P5, PT, R0, RZ, P0 ;  /* 0x000000ff0000720c */ /* 0x000fe200007a4270 */
[----:B------:R-:W-:Y:S01]  /*5050*/  FMUL R35, R35, R88 ;  /* 0x0000005823237220 */ /* 0x000fe20000400000 */
[----:B------:R-:W-:Y:S01]  /*5060*/  F2FP.F16.F32.PACK_AB R27, RZ, R27 ;  /* 0x0000001bff1b723e */ /* 0x000fe200000000ff */
[----:B------:R-:W-:Y:S01]  /*5070*/  @P2 STG.E.U16 desc[UR36][R6.64], R26 ;  /* 0x0000001a06002986 */ /* 0x000fe2000c101524 */
[----:B------:R-:W-:Y:S01]  /*5080*/  F2FP.F16.F32.PACK_AB R28, RZ, R28 ;  /* 0x0000001cff1c723e */ /* 0x000fe200000000ff */
[-C--:B------:R-:W-:Y:S01]  /*5090*/  FMUL R36, R36, R88.reuse ;  /* 0x0000005824247220 */ /* 0x080fe20000400000 */
[C---:B------:R-:W-:Y:S01]  /*50a0*/  ISETP.GT.AND P2, PT, R0.reuse, 0x8, P1 ;  /* 0x000000080000780c */ /* 0x040fe20000f44270 */
[----:B------:R-:W-:Y:S01]  /*50b0*/  @P3 STG.E.U16 desc[UR36][R6.64+0x2], R27 ;  /* 0x0000021b06003986 */ /* 0x000fe2000c101524 */
[----:B------:R-:W-:Y:S01]  /*50c0*/  ISETP.GT.AND P1, PT, R3, 0x10, PT ;  /* 0x000000100300780c */ /* 0x000fe20003f24270 */
[-C--:B------:R-:W-:Y:S01]  /*50d0*/  FMUL R37, R37, R88.reuse ;  /* 0x0000005825257220 */ /* 0x080fe20000400000 */
[----:B------:R-:W-:Y:S01]  /*50e0*/  F2FP.F16.F32.PACK_AB R29, RZ, R29 ;  /* 0x0000001dff1d723e */ /* 0x000fe200000000ff */
[----:B------:R-:W-:Y:S01]  /*50f0*/  @P4 STG.E.U16 desc[UR36][R4.64+0x10], R28 ;  /* 0x0000101c04004986 */ /* 0x000fe2000c101524 */
[----:B------:R-:W-:Y:S01]  /*5100*/  ISETP.GT.AND P3, PT, R0, 0x8, P0 ;  /* 0x000000080000780c */ /* 0x000fe20000764270 */
[-C--:B------:R-:W-:Y:S01]  /*5110*/  FMUL R38, R38, R88.reuse ;  /* 0x0000005826267220 */ /* 0x080fe20000400000 */
[----:B------:R-:W-:Y:S01]  /*5120*/  ISETP.GT.AND P0, PT, R3, 0x11, PT ;  /* 0x000000110300780c */ /* 0x000fe20003f04270 */
[----:B------:R-:W-:Y:S01]  /*5130*/  @P5 STG.E.U16 desc[UR36][R4.64+0x12], R29 ;  /* 0x0000121d04005986 */ /* 0x000fe2000c101524 */
        /* <DEDUP_REMOVED lines=162> */
[----:B------:R-:W-:-:S02]  /*5b60*/  F2FP.F16.F32.PACK_AB R62, RZ, R62 ;  /* 0x0000003eff3e723e */ /* 0x000fc400000000ff */
[C---:B------:R-:W-:Y:S02]  /*5b70*/  ISETP.GT.AND P5, PT, R0.reuse, RZ, P0 ;  /* 0x000000ff0000720c */ /* 0x040fe400007a4270 */
[----:B------:R-:W-:Y:S01]  /*5b80*/  F2FP.F16.F32.PACK_AB R63, RZ, R63 ;  /* 0x0000003fff3f723e */ /* 0x000fe200000000ff */
[----:B------:R-:W-:Y:S01]  /*5b90*/  @P2 STG.E.U16 desc[UR36][R6.64+0x90], R62 ;  /* 0x0000903e06002986 */ /* 0x000fe2000c101524 */
[----:B------:R-:W-:Y:S02]  /*5ba0*/  F2FP.F16.F32.PACK_AB R64, RZ, R64 ;  /* 0x00000040ff40723e */ /* 0x000fe400000000ff */
[C---:B------:R-:W-:Y:S01]  /*5bb0*/  ISETP.GT.AND P2, PT, R0.reuse, 0x8, P1 ;  /* 0x000000080000780c */ /* 0x040fe20000f44270 */
[----:B------:R-:W-:Y:S01]  /*5bc0*/  @P3 STG.E.U16 desc[UR36][R6.64+0x92], R63 ;  /* 0x0000923f06003986 */ /* 0x000fe2000c101524 */
[----:B------:R-:W-:Y:S02]  /*5bd0*/  ISETP.GT.AND P1, PT, R3, 0x58, PT ;  /* 0x000000580300780c */ /* 0x000fe40003f24270 */
[----:B------:R-:W-:Y:S01]  /*5be0*/  F2FP.F16.F32.PACK_AB R65, RZ, R65 ;  /* 0x00000041ff41723e */ /* 0x000fe200000000ff */
[----:B------:R-:W-:Y:S01]  /*5bf0*/  @P4 STG.E.U16 desc[UR36][R4.64+0xa0], R64 ;  /* 0x0000a04004004986 */ /* 0x000fe2000c101524 */
[----:B------:R-:W-:-:S02]  /*5c00*/  ISETP.GT.AND P3, PT, R0, 0x8, P0 ;  /* 0x000000080000780c */ /* 0x000fc40000764270 */
[----:B------:R-:W-:Y:S01]  /*5c10*/  ISETP.GT.AND P0, PT, R3, 0x59, PT ;  /* 0x000000590300780c */ /* 0x000fe20003f04270 */
[----:B------:R-:W-:Y:S01]  /*5c20*/  @P5 STG.E.U16 desc[UR36][R4.64+0xa2], R65 ;  /* 0x0000a24104005986 */ /* 0x000fe2000c101524 */
[C---:B------:R-:W-:Y:S02]  /*5c30*/  ISETP.GT.AND P4, PT, R0.reuse, RZ, P1 ;  /* 0x000000ff0000720c */ /* 0x040fe40000f84270 */
[----:B------:R-:W-:Y:S02]  /*5c40*/  F2FP.F16.F32.PACK_AB R66, RZ, R66 ;  /* 0x00000042ff42723e */ /* 0x000fe400000000ff */
[----:B------:R-:W-:Y:S02]  /*5c50*/  ISETP.GT.AND P5, PT, R0, RZ, P0 ;  /* 0x000000ff0000720c */ /* 0x000fe400007a4270 */
[----:B------:R-:W-:Y:S01]  /*5c60*/  F2FP.F16.F32.PACK_AB R67, RZ, R67 ;  /* 0x00000043ff43723e */ /* 0x000fe200000000ff */
[----:B------:R-:W-:Y:S01]  /*5c70*/  @P2 STG.E.U16 desc[UR36][R6.64+0xa0], R66 ;  /* 0x0000a04206002986 */ /* 0x000fe2000c101524 */
[----:B------:R-:W-:-:S02]  /*5c80*/  F2FP.F16.F32.PACK_AB R68, RZ, R68 ;  /* 0x00000044ff44723e */ /* 0x000fc400000000ff */
[C---:B------:R-:W-:Y:S01]  /*5c90*/  ISETP.GT.AND P2, PT, R0.reuse, 0x8, P1 ;  /* 0x000000080000780c */ /* 0x040fe20000f44270 */
[----:B------:R-:W-:Y:S01]  /*5ca0*/  @P3 STG.E.U16 desc[UR36][R6.64+0xa2], R67 ;  /* 0x0000a24306003986 */ /* 0x000fe2000c101524 */
[C---:B------:R-:W-:Y:S02]  /*5cb0*/  ISETP.GT.AND P1, PT, R3.reuse, 0x60, PT ;  /* 0x000000600300780c */ /* 0x040fe40003f24270 */
[----:B------:R-:W-:Y:S01]  /*5cc0*/  F2FP.F16.F32.PACK_AB R69, RZ, R69 ;  /* 0x00000045ff45723e */ /* 0x000fe200000000ff */
[----:B------:R-:W-:Y:S01]  /*5cd0*/  @P4 STG.E.U16 desc[UR36][R4.64+0xb0], R68 ;  /* 0x0000b04404004986 */ /* 0x000fe2000c101524 */
[C---:B------:R-:W-:Y:S02]  /*5ce0*/  ISETP.GT.AND P3, PT, R0.reuse, 0x8, P0 ;  /* 0x000000080000780c */ /* 0x040fe40000764270 */
[----:B------:R-:W-:Y:S01]  /*5cf0*/  ISETP.GT.AND P0, PT, R3, 0x61, PT ;  /* 0x000000610300780c */ /* 0x000fe20003f04270 */
[----:B------:R-:W-:Y:S01]  /*5d00*/  @P5 STG.E.U16 desc[UR36][R4.64+0xb2], R69 ;  /* 0x0000b24504005986 */ /* 0x000fe2000c101524 */
[----:B------:R-:W-:-:S02]  /*5d10*/  ISETP.GT.AND P4, PT, R0, RZ, P1 ;  /* 0x000000ff0000720c */ /* 0x000fc40000f84270 */
[C---:B------:R-:W-:Y:S02]  /*5d20*/  ISETP.GT.AND P5, PT, R0.reuse, RZ, P0 ;  /* 0x000000ff0000720c */ /* 0x040fe400007a4270 */
[----:B------:R-:W-:Y:S02]  /*5d30*/  F2FP.F16.F32.PACK_AB R70, RZ, R70 ;  /* 0x00000046ff46723e */ /* 0x000fe400000000ff */
[----:B------:R-:W-:Y:S02]  /*5d40*/  F2FP.F16.F32.PACK_AB R71, RZ, R71 ;  /* 0x00000047ff47723e */ /* 0x000fe400000000ff */
[----:B------:R-:W-:Y:S01]  /*5d50*/  F2FP.F16.F32.PACK_AB R72, RZ, R72 ;  /* 0x00000048ff48723e */ /* 0x000fe200000000ff */
[----:B------:R-:W-:Y:S01]  /*5d60*/  @P2 STG.E.U16 desc[UR36][R6.64+0xb0], R70 ;  /* 0x0000b04606002986 */ /* 0x000fe2000c101524 */
[----:B------:R-:W-:Y:S02]  /*5d70*/  F2FP.F16.F32.PACK_AB R73, RZ, R73 ;  /* 0x00000049ff49723e */ /* 0x000fe400000000ff */
[C---:B------:R-:W-:Y:S01]  /*5d80*/  ISETP.GT.AND P1, PT, R0.reuse, 0x8, P1 ;  /* 0x000000080000780c */ /* 0x040fe20000f24270 */
[----:B------:R-:W-:Y:S01]  /*5d90*/  @P3 STG.E.U16 desc[UR36][R6.64+0xb2], R71 ;  /* 0x0000b24706003986 */ /* 0x000fe2000c101524 */
[----:B------:R-:W-:-:S02]  /*5da0*/  ISETP.GT.AND P2, PT, R0, 0x8, P0 ;  /* 0x000000080000780c */ /* 0x000fc40000744270 */
[----:B------:R-:W-:Y:S01]  /*5db0*/  F2FP.F16.F32.PACK_AB R74, RZ, R74 ;  /* 0x0000004aff4a723e */ /* 0x000fe200000000ff */
[----:B------:R-:W-:Y:S01]  /*5dc0*/  @P4 STG.E.U16 desc[UR36][R4.64+0xc0], R72 ;  /* 0x0000c04804004986 */ /* 0x000fe2000c101524 */
[C---:B------:R-:W-:Y:S02]  /*5dd0*/  ISETP.GT.AND P4, PT, R3.reuse, 0x68, PT ;  /* 0x000000680300780c */ /* 0x040fe40003f84270 */
[----:B------:R-:W-:Y:S01]  /*5de0*/  ISETP.GT.AND P0, PT, R3, 0x69, PT ;  /* 0x000000690300780c */ /* 0x000fe20003f04270 */
[----:B------:R-:W-:Y:S01]  /*5df0*/  @P5 STG.E.U16 desc[UR36][R4.64+0xc2], R73 ;  /* 0x0000c24904005986 */ /* 0x000fe2000c101524 */
[----:B------:R-:W-:Y:S02]  /*5e00*/  ISETP.GT.AND P5, PT, R0, RZ, P4 ;  /* 0x000000ff0000720c */ /* 0x000fe400027a4270 */
[----:B------:R-:W-:Y:S01]  /*5e10*/  F2FP.F16.F32.PACK_AB R75, RZ, R75 ;  /* 0x0000004bff4b723e */ /* 0x000fe200000000ff */
[----:B------:R-:W-:Y:S01]  /*5e20*/  @P1 STG.E.U16 desc[UR36][R6.64+0xc0], R74 ;  /* 0x0000c04a06001986 */ /* 0x000fe2000c101524 */
[----:B------:R-:W-:-:S02]  /*5e30*/  F2FP.F16.F32.PACK_AB R76, RZ, R76 ;  /* 0x0000004cff4c723e */ /* 0x000fc400000000ff */
[C---:B------:R-:W-:Y:S01]  /*5e40*/  ISETP.GT.AND P3, PT, R0.reuse, RZ, P0 ;  /* 0x000000ff0000720c */ /* 0x040fe20000764270 */
[----:B------:R-:W-:Y:S01]  /*5e50*/  @P2 STG.E.U16 desc[UR36][R6.64+0xc2], R75 ;  /* 0x0000c24b06002986 */ /* 0x000fe2000c101524 */
[C---:B------:R-:W-:Y:S02]  /*5e60*/  ISETP.GT.AND P4, PT, R0.reuse, 0x8, P4 ;  /* 0x000000080000780c */ /* 0x040fe40002784270 */
[----:B------:R-:W-:Y:S02]  /*5e70*/  F2FP.F16.F32.PACK_AB R77, RZ, R77 ;  /* 0x0000004dff4d723e */ /* 0x000fe400000000ff */
[----:B------:R-:W-:Y:S01]  /*5e80*/  F2FP.F16.F32.PACK_AB R78, RZ, R78 ;  /* 0x0000004eff4e723e */ /* 0x000fe200000000ff */
[----:B------:R-:W-:Y:S01]  /*5e90*/  @P5 STG.E.U16 desc[UR36][R4.64+0xd0], R76 ;  /* 0x0000d04c04005986 */ /* 0x000fe2000c101524 */
[----:B------:R-:W-:Y:S02]  /*5ea0*/  ISETP.GT.AND P5, PT, R0, 0x8, P0 ;  /* 0x000000080000780c */ /* 0x000fe400007a4270 */
[----:B------:R-:W-:-:S02]  /*5eb0*/  F2FP.F16.F32.PACK_AB R79, RZ, R79 ;  /* 0x0000004fff4f723e */ /* 0x000fc400000000ff */
[C---:B------:R-:W-:Y:S01]  /*5ec0*/  ISETP.GT.AND P2, PT, R3.reuse, 0x71, PT ;  /* 0x000000710300780c */ /* 0x040fe20003f44270 */
[----:B------:R-:W-:Y:S01]  /*5ed0*/  @P3 STG.E.U16 desc[UR36][R4.64+0xd2], R77 ;  /* 0x0000d24d04003986 */ /* 0x000fe2000c101524 */
[----:B------:R-:W-:Y:S02]  /*5ee0*/  ISETP.GT.AND P3, PT, R3, 0x70, PT ;  /* 0x000000700300780c */ /* 0x000fe40003f64270 */
[----:B------:R-:W-:Y:S01]  /*5ef0*/  F2FP.F16.F32.PACK_AB R80, RZ, R80 ;  /* 0x00000050ff50723e */ /* 0x000fe200000000ff */
[----:B------:R-:W-:Y:S01]  /*5f00*/  @P4 STG.E.U16 desc[UR36][R6.64+0xd0], R78 ;  /* 0x0000d04e06004986 */ /* 0x000fe2000c101524 */
[C---:B------:R-:W-:Y:S02]  /*5f10*/  ISETP.GT.AND P4, PT, R0.reuse, RZ, P2 ;  /* 0x000000ff0000720c */ /* 0x040fe40001784270 */
[----:B------:R-:W-:Y:S01]  /*5f20*/  F2FP.F16.F32.PACK_AB R81, RZ, R81 ;  /* 0x00000051ff51723e */ /* 0x000fe200000000ff */
[----:B------:R-:W-:Y:S01]  /*5f30*/  @P5 STG.E.U16 desc[UR36][R6.64+0xd2], R79 ;  /* 0x0000d24f06005986 */ /* 0x000fe2000c101524 */
[----:B------:R-:W-:-:S02]  /*5f40*/  ISETP.GT.AND P5, PT, R0, RZ, P3 ;  /* 0x000000ff0000720c */ /* 0x000fc40001fa4270 */
[C---:B------:R-:W-:Y:S02]  /*5f50*/  ISETP.GT.AND P1, PT, R3.reuse, 0x78, PT ;  /* 0x000000780300780c */ /* 0x040fe40003f24270 */
[----:B------:R-:W-:Y:S02]  /*5f60*/  ISETP.GT.AND P0, PT, R3, 0x79, PT ;  /* 0x000000790300780c */ /* 0x000fe40003f04270 */
[C---:B------:R-:W-:Y:S02]  /*5f70*/  ISETP.GT.AND P3, PT, R0.reuse, 0x8, P3 ;  /* 0x000000080000780c */ /* 0x040fe40001f64270 */
[C---:B------:R-:W-:Y:S02]  /*5f80*/  ISETP.GT.AND P2, PT, R0.reuse, 0x8, P2 ;  /* 0x000000080000780c */ /* 0x040fe40001744270 */
[----:B------:R-:W-:Y:S02]  /*5f90*/  F2FP.F16.F32.PACK_AB R82, RZ, R82 ;  /* 0x00000052ff52723e */ /* 0x000fe400000000ff */
[----:B------:R-:W-:Y:S01]  /*5fa0*/  F2FP.F16.F32.PACK_AB R83, RZ, R83 ;  /* 0x00000053ff53723e */ /* 0x000fe200000000ff */
[----:B------:R-:W-:Y:S01]  /*5fb0*/  @P5 STG.E.U16 desc[UR36][R4.64+0xe0], R80 ;  /* 0x0000e05004005986 */ /* 0x000fe2000c101524 */
[----:B------:R-:W-:-:S02]  /*5fc0*/  ISETP.GT.AND P5, PT, R0, RZ, P0 ;  /* 0x000000ff0000720c */ /* 0x000fc400007a4270 */
[C---:B------:R-:W-:Y:S01]  /*5fd0*/  ISETP.GT.AND P0, PT, R0.reuse, 0x8, P0 ;  /* 0x000000080000780c */ /* 0x040fe20000704270 */
[----:B------:R-:W-:Y:S01]  /*5fe0*/  @P4 STG.E.U16 desc[UR36][R4.64+0xe2], R81 ;  /* 0x0000e25104004986 */ /* 0x000fe2000c101524 */
[C---:B------:R-:W-:Y:S02]  /*5ff0*/  ISETP.GT.AND P4, PT, R0.reuse, RZ, P1 ;  /* 0x000000ff0000720c */ /* 0x040fe40000f84270 */
[----:B------:R-:W-:Y:S01]  /*6000*/  ISETP.GT.AND P1, PT, R0, 0x8, P1 ;  /* 0x000000080000780c */ /* 0x000fe20000f24270 */
[----:B------:R-:W-:Y:S01]  /*6010*/  @P3 STG.E.U16 desc[UR36][R6.64+0xe0], R82 ;  /* 0x0000e05206003986 */ /* 0x000fe2000c101524 */
[----:B------:R-:W-:Y:S02]  /*6020*/  F2FP.F16.F32.PACK_AB R84, RZ, R84 ;  /* 0x00000054ff54723e */ /* 0x000fe400000000ff */
[----:B------:R-:W-:Y:S01]  /*6030*/  F2FP.F16.F32.PACK_AB R85, RZ, R85 ;  /* 0x00000055ff55723e */ /* 0x000fe200000000ff */
[----:B------:R-:W-:Y:S01]  /*6040*/  @P2 STG.E.U16 desc[UR36][R6.64+0xe2], R83 ;  /* 0x0000e25306002986 */ /* 0x000fe2000c101524 */
[----:B------:R-:W-:-:S02]  /*6050*/  F2FP.F16.F32.PACK_AB R86, RZ, R86 ;  /* 0x00000056ff56723e */ /* 0x000fc400000000ff */
[----:B------:R-:W-:-:S03]  /*6060*/  F2FP.F16.F32.PACK_AB R87, RZ, R87 ;  /* 0x00000057ff57723e */ /* 0x000fc600000000ff */
[----:B------:R-:W-:Y:S04]  /*6070*/  @P4 STG.E.U16 desc[UR36][R4.64+0xf0], R84 ;  /* 0x0000f05404004986 */ /* 0x000fe8000c101524 */
[----:B------:R0:W-:Y:S02]  /*6080*/  @P5 STG.E.U16 desc[UR36][R4.64+0xf2], R85 ;  /* 0x0000f25504005986 */ /* 0x0001e4000c101524 */
[----:B0-----:R-:W-:Y:S02]  /*6090*/  @P1 IMAD.MOV.U32 R4, RZ, RZ, R6 ;  /* 0x000000ffff041224 */ /* 0x001fe400078e0006 */
[----:B------:R-:W-:-:S05]  /*60a0*/  @P1 IMAD.MOV.U32 R5, RZ, RZ, R7 ;  /* 0x000000ffff051224 */ /* 0x000fca00078e0007 */
[----:B------:R0:W-:Y:S04]  /*60b0*/  @P1 STG.E.U16 desc[UR36][R4.64+0xf0], R86 ;  /* 0x0000f05604001986 */ /* 0x0001e8000c101524 */
[----:B------:R0:W-:Y:S02]  /*60c0*/  @P0 STG.E.U16 desc[UR36][R6.64+0xf2], R87 ;  /* 0x0000f25706000986 */ /* 0x0001e4000c101524 */
.L_x_158:
[----:B------:R-:W-:Y:S05]  /*60d0*/  BSYNC B0 ;  /* 0x0000000000007941 */ /* 0x000fea0003800000 */
.L_x_32:
[----:B0-----:R-:W2:Y:S01]  /*60e0*/  LDL.64 R4, [R1] ;  /* 0x0000000001047983 */ /* 0x001ea20000100a00 */
[----:B------:R-:W-:Y:S01]  /*60f0*/  ULDC.64 UR4, c[0x0][0x650] ;  /* 0x0001940000047ab9 */ /* 0x000fe20000000a00 */
[----:B------:R-:W-:Y:S02]  /*6100*/  IMAD.U32 R0, RZ, RZ, UR44 ;  /* 0x0000002cff007e24 */ /* 0x000fe4000f8e00ff */
[----:B------:R-:W-:Y:S02]  /*6110*/  IMAD.MOV.U32 R22, RZ, RZ, -0x1 ;  /* 0xffffffffff167424 */ /* 0x000fe400078e00ff */
[----:B------:R0:W-:Y:S01]  /*6120*/  SYNCS.ARRIVE.TRANS64.A1T0 RZ, [R0+UR46], RZ ;  /* 0x000000ff00ff79a7 */ /* 0x0001e2000810002e */
[----:B-----5:R-:W-:Y:S02]  /*6130*/  IMAD.MOV.U32 R18, RZ, RZ, -0x1 ;  /* 0xffffffffff127424 */ /* 0x020fe400078e00ff */
[----:B------:R-:W-:Y:S01]  /*6140*/  IMAD.MOV.U32 R19, RZ, RZ, -0x1 ;  /* 0xffffffffff137424 */ /* 0x000fe200078e00ff */
[----:B0-----:R-:W-:-:S02]  /*6150*/  PRMT R0, RZ, 0x7610, R0 ;  /* 0x00007610ff007816 */ /* 0x001fc40000000000 */
[----:B--2---:R-:W-:-:S05]  /*6160*/  LEA R16, P0, R4, R16, 0x1 ;  /* 0x0000001004107211 */ /* 0x004fca00078008ff */
[----:B------:R-:W-:Y:S01]  /*6170*/  IMAD.X R17, R98, 0x1, R17, P0 ;  /* 0x0000000162117824 */ /* 0x000fe200000e0611 */
[----:B------:R-:W-:-:S04]  /*6180*/  ISETP.GE.U32.AND P0, PT, R16, UR4, PT ;  /* 0x0000000410007c0c */ /* 0x000fc8000bf06070 */
[----:B------:R-:W-:-:S13]  /*6190*/  ISETP.GE.U32.AND.EX P0, PT, R17, UR5, PT, P0 ;  /* 0x0000000511007c0c */ /* 0x000fda000bf06100 */
[----:B------:R-:W-:Y:S05]  /*61a0*/  @P0 BRA `(.L_x_159) ;  /* 0x00000004004c0947 */ /* 0x000fea0003800000 */
[----:B-1----:R-:W0:Y:S01]  /*61b0*/  LDC.64 R10, c[0x0][0x628] ;  /* 0x00018a00ff0a7b82 */ /* 0x002e220000000a00 */
[----:B------:R-:W1:Y:S01]  /*61c0*/  S2R R12, SR_CTAID.X ;  /* 0x00000000000c7919 */ /* 0x000e620000002500 */
[----:B------:R-:W-:Y:S02]  /*61d0*/  IMAD.MOV.U32 R8, RZ, RZ, R16 ;  /* 0x000000ffff087224 */ /* 0x000fe400078e0010 */
[----:B------:R-:W-:Y:S01]  /*61e0*/  IMAD.MOV.U32 R9, RZ, RZ, R17 ;  /* 0x000000ffff097224 */ /* 0x000fe200078e0011 */
[----:B------:R-:W2:Y:S03]  /*61f0*/  S2R R18, SR_CTAID.Y ;  /* 0x0000000000127919 */ /* 0x000ea60000002600 */
[----:B------:R-:W1:Y:S08]  /*6200*/  LDC R0, c[0x0][0x630] ;  /* 0x00018c00ff007b82 */ /* 0x000e700000000800 */
[----:B------:R-:W1:Y:S01]  /*6210*/  LDC.64 R14, c[0x0][0x620] ;  /* 0x00018800ff0e7b82 */ /* 0x000e620000000a00 */
[----:B0-----:R-:W-:-:S04]  /*6220*/  ISETP.NE.U32.AND P0, PT, R10, RZ, PT ;  /* 0x000000ff0a00720c */ /* 0x001fc80003f05070 */
[----:B------:R-:W-:-:S13]  /*6230*/  ISETP.NE.AND.EX P0, PT, R11, RZ, PT, P0 ;  /* 0x000000ff0b00720c */ /* 0x000fda0003f05300 */
[----:B-12---:R-:W-:Y:S05]  /*6240*/  @!P0 BRA `(.L_x_160) ;  /* 0x0000000000288947 */ /* 0x006fea0003800000 */
[----:B------:R-:W0:Y:S02]  /*6250*/  LDC R3, c[0x0][0x634] ;  /* 0x00018d00ff037b82 */ /* 0x000e240000000800 */
[----:B0-----:R-:W-:-:S05]  /*6260*/  IADD3 R3, P0, R16, R3, RZ ;  /* 0x0000000310037210 */ /* 0x001fca0007f1e0ff */
[----:B------:R-:W-:-:S04]  /*6270*/  IMAD.X R13, RZ, RZ, R17, P0 ;  /* 0x000000ffff0d7224 */ /* 0x000fc800000e0611 */
[----:B------:R-:W-:-:S04]  /*6280*/  IMAD.WIDE.U32 R4, R13, R10, RZ ;  /* 0x0000000a0d047225 */ /* 0x000fc800078e00ff */
[----:B---34-:R-:W-:-:S04]  /*6290*/  IMAD.WIDE.U32 R6, P0, R3, R11, R4 ;  /* 0x0000000b03067225 */ /* 0x018fc80007800004 */
[----:B------:R-:W-:-:S04]  /*62a0*/  IMAD.WIDE.U32 R4, R3, R10, RZ ;  /* 0x0000000a03047225 */ /* 0x000fc800078e00ff */
[----:B------:R-:W-:Y:S01]  /*62b0*/  IMAD.X R9, RZ, RZ, RZ, P0 ;  /* 0x000000ffff097224 */ /* 0x000fe200000e06ff */
[----:B------:R-:W-:Y:S01]  /*62c0*/  IADD3 RZ, P0, R5, R6, RZ ;  /* 0x0000000605ff7210 */ /* 0x000fe20007f1e0ff */
[----:B------:R-:W-:-:S04]  /*62d0*/  IMAD.MOV.U32 R8, RZ, RZ, R7 ;  /* 0x000000ffff087224 */ /* 0x000fc800078e0007 */
[----:B------:R-:W-:-:S08]  /*62e0*/  IMAD.WIDE.U32.X R8, R13, R11, R8, P0 ;  /* 0x0000000b0d087225 */ /* 0x000fd000000e0408 */
.L_x_160:
[-CC-:B------:R-:W-:Y:S01]  /*62f0*/  SHF.R.U64 R19, R8, R0.reuse, R9.reuse ;  /* 0x0000000008137219 */ /* 0x180fe20000001209 */
[----:B------:R-:W0:Y:S01]  /*6300*/  LDC.64 R24, c[0x0][0x640] ;  /* 0x00019000ff187b82 */ /* 0x000e220000000a00 */
[----:B------:R-:W-:Y:S01]  /*6310*/  SHF.R.U32.HI R0, RZ, R0, R9 ;  /* 0x00000000ff007219 */ /* 0x000fe20000011609 */
[----:B------:R-:W-:Y:S01]  /*6320*/  ULDC UR4, c[0x0][0x150] ;  /* 0x0000540000047ab9 */ /* 0x000fe20000000800 */
[----:B------:R-:W-:Y:S02]  /*6330*/  IADD3 R3, P0, RZ, -R19, RZ ;  /* 0x80000013ff037210 */ /* 0x000fe40007f1e0ff */
[----:B---34-:R-:W-:-:S03]  /*6340*/  I2FP.F32.U32 R7, R12 ;  /* 0x0000000c00077245 */ /* 0x018fc60000201000 */
[----:B------:R-:W1:Y:S01]  /*6350*/  LDC R6, c[0x0][0x618] ;  /* 0x00018600ff067b82 */ /* 0x000e620000000800 */
[----:B------:R-:W-:Y:S02]  /*6360*/  IMAD.X R5, RZ, RZ, ~R0, P0 ;  /* 0x000000ffff057224 */ /* 0x000fe400000e0e00 */
[----:B------:R-:W-:Y:S01]  /*6370*/  FMUL R7, R7, UR4 ;  /* 0x0000000407077c20 */ /* 0x000fe20008400000 */
[----:B------:R-:W-:Y:S01]  /*6380*/  ULDC UR4, c[0x0][0x154] ;  /* 0x0000550000047ab9 */ /* 0x000fe20000000800 */
[-C--:B------:R-:W-:Y:S02]  /*6390*/  IMAD R0, R5, R14.reuse, RZ ;  /* 0x0000000e05007224 */ /* 0x080fe400078e02ff */
[C---:B------:R-:W-:Y:S01]  /*63a0*/  IMAD.WIDE.U32 R4, R3.reuse, R14, R16 ;  /* 0x0000000e03047225 */ /* 0x040fe200078e0010 */
[----:B------:R-:W2:Y:S01]  /*63b0*/  LDC R8, c[0x0][0x608] ;  /* 0x00018200ff087b82 */ /* 0x000ea20000000800 */
[----:B------:R-:W3:Y:S02]  /*63c0*/  F2I.U32.TRUNC.NTZ R7, R7 ;  /* 0x0000000700077305 */ /* 0x000ee4000020f000 */
[----:B------:R-:W-:Y:S01]  /*63d0*/  IMAD R3, R3, R15, R0 ;  /* 0x0000000f03037224 */ /* 0x000fe200078e0200 */
[----:B------:R-:W-:-:S03]  /*63e0*/  I2FP.F32.U32 R0, R18 ;  /* 0x0000001200007245 */ /* 0x000fc60000201000 */
[----:B------:R-:W-:Y:S01]  /*63f0*/  IMAD.IADD R3, R5, 0x1, R3 ;  /* 0x0000000105037824 */ /* 0x000fe200078e0203 */
[----:B------:R-:W4:Y:S01]  /*6400*/  LDC R11, c[0x0][0x658] ;  /* 0x00019600ff0b7b82 */ /* 0x000f220000000800 */
[----:B0-----:R-:W-:-:S04]  /*6410*/  ISETP.NE.U32.AND P0, PT, R24, RZ, PT ;  /* 0x000000ff1800720c */ /* 0x001fc80003f05070 */
[----:B------:R-:W-:-:S03]  /*6420*/  ISETP.NE.AND.EX P0, PT, R25, RZ, PT, P0 ;  /* 0x000000ff1900720c */ /* 0x000fc60003f05300 */
[----:B------:R-:W0:Y:S01]  /*6430*/  LDC R9, c[0x0][0x144] ;  /* 0x00005100ff097b82 */ /* 0x000e220000000800 */
[-C--:B-1----:R-:W-:Y:S01]  /*6440*/  SHF.R.U64 R10, R4, R6.reuse, R3 ;  /* 0x00000006040a7219 */ /* 0x082fe20000001203 */
[----:B---3--:R-:W-:Y:S01]  /*6450*/  IMAD.MOV R7, RZ, RZ, -R7 ;  /* 0x000000ffff077224 */ /* 0x008fe200078e0a07 */
[----:B------:R-:W-:Y:S01]  /*6460*/  SHF.R.U32.HI R3, RZ, R6, R3 ;  /* 0x00000006ff037219 */ /* 0x000fe20000011603 */
[----:B------:R-:W-:-:S04]  /*6470*/  FMUL R6, R0, UR4 ;  /* 0x0000000400067c20 */ /* 0x000fc80008400000 */
[----:B------:R-:W1:Y:S01]  /*6480*/  LDC R21, c[0x0][0x148] ;  /* 0x00005200ff157b82 */ /* 0x000e620000000800 */
[----:B------:R3:W0:Y:S01]  /*6490*/  F2I.U32.TRUNC.NTZ R14, R6 ;  /* 0x00000006000e7305 */ /* 0x000622000020f000 */
[-CC-:B--2---:R-:W-:Y:S02]  /*64a0*/  SHF.R.U64 R13, R10, R8.reuse, R3.reuse ;  /* 0x000000080a0d7219 */ /* 0x184fe40000001203 */
[----:B------:R-:W-:-:S04]  /*64b0*/  SHF.R.U32.HI R0, RZ, R8, R3 ;  /* 0x00000008ff007219 */ /* 0x000fc80000011603 */
[----:B------:R-:W2:Y:S01]  /*64c0*/  LDC R20, c[0x0][0x648] ;  /* 0x00019200ff147b82 */ /* 0x000ea20000000800 */
[-CC-:B----4-:R-:W-:Y:S02]  /*64d0*/  SHF.R.U64 R15, R13, R11.reuse, R0.reuse ;  /* 0x0000000b0d0f7219 */ /* 0x190fe40000001200 */
[----:B------:R-:W-:-:S03]  /*64e0*/  SHF.R.U32.HI R5, RZ, R11, R0 ;  /* 0x0000000bff057219 */ /* 0x000fc60000011600 */
[----:B------:R-:W-:Y:S02]  /*64f0*/  IMAD.MOV.U32 R4, RZ, RZ, R15 ;  /* 0x000000ffff047224 */ /* 0x000fe400078e000f */
[----:B------:R-:W4:Y:S01]  /*6500*/  LDC R26, c[0x0][0x638] ;  /* 0x00018e00ff1a7b82 */ /* 0x000f220000000800 */
[----:B0-----:R-:W-:-:S07]  /*6510*/  IMAD R22, R9, R7, R12 ;  /* 0x0000000709167224 */ /* 0x001fce00078e020c */
[----:B------:R-:W0:Y:S08]  /*6520*/  LDC R27, c[0x0][0x610] ;  /* 0x00018400ff1b7b82 */ /* 0x000e300000000800 */
[----:B------:R-:W0:Y:S01]  /*6530*/  LDC R28, c[0x0][0x600] ;  /* 0x00018000ff1c7b82 */ /* 0x000e220000000800 */
[----:B-123--:R-:W-:Y:S05]  /*6540*/  @!P0 BRA `(.L_x_161) ;  /* 0x0000000000288947 */ /* 0x00efea0003800000 */
[----:B------:R-:W1:Y:S02]  /*6550*/  LDC R0, c[0x0][0x64c] ;  /* 0x00019300ff007b82 */ /* 0x000e640000000800 */
[----:B-1----:R-:W-:-:S05]  /*6560*/  IADD3 R3, P0, R15, R0, RZ ;  /* 0x000000000f037210 */ /* 0x002fca0007f1e0ff */
        /* <DEDUP_REMOVED lines=8> */
.L_x_161:
[----:B------:R-:W-:Y:S01]  /*65f0*/  ISETP.NE.AND P0, PT, R2, 0x1, PT ;  /* 0x000000010200780c */ /* 0x000fe20003f05270 */
[----:B------:R-:W-:Y:S01]  /*6600*/  IMAD.MOV R14, RZ, RZ, -R14 ;  /* 0x000000ffff0e7224 */ /* 0x000fe200078e0a0e */
[----:B------:R-:W-:Y:S02]  /*6610*/  SHF.R.U64 R0, R4, R20, R5 ;  /* 0x0000001404007219 */ /* 0x000fe40000001205 */
[----:B------:R-:W-:Y:S02]  /*6620*/  LOP3.LUT R3, R13, R100, RZ, 0xc0, !PT ;  /* 0x000000640d037212 */ /* 0x000fe400078ec0ff */
[----:B------:R-:W-:Y:S01]  /*6630*/  LOP3.LUT R5, R10, R99, RZ, 0xc0, !PT ;  /* 0x000000630a057212 */ /* 0x000fe200078ec0ff */
[----:B------:R-:W-:Y:S02]  /*6640*/  IMAD.MOV R4, RZ, RZ, -R0 ;  /* 0x000000ffff047224 */ /* 0x000fe400078e0a00 */
[----:B------:R-:W-:Y:S02]  /*6650*/  IMAD R3, R96, R0, R3 ;  /* 0x0000000060037224 */ /* 0x000fe400078e0203 */
[----:B----4-:R-:W-:-:S02]  /*6660*/  IMAD R0, R4, R26, R15 ;  /* 0x0000001a04007224 */ /* 0x010fc400078e020f */
[----:B------:R-:W-:Y:S02]  /*6670*/  @P0 IMAD R22, R21, R14, R18 ;  /* 0x0000000e15160224 */ /* 0x000fe400078e0212 */
[----:B------:R-:W-:Y:S02]  /*6680*/  IMAD.MOV.U32 R4, RZ, RZ, 0x1 ;  /* 0x00000001ff047424 */ /* 0x000fe400078e00ff */
[----:B0-----:R-:W-:Y:S02]  /*6690*/  IMAD R22, R3, R27, R22 ;  /* 0x0000001b03167224 */ /* 0x001fe400078e0216 */
[----:B------:R-:W-:Y:S01]  /*66a0*/  IMAD R3, R0, R28, R5 ;  /* 0x0000001c00037224 */ /* 0x000fe200078e0205 */
[----:B------:R-:W-:-:S04]  /*66b0*/  PRMT R0, R4, 0x7610, R0 ;  /* 0x0000761004007816 */ /* 0x000fc80000000000 */
[----:B------:R-:W-:Y:S02]  /*66c0*/  SEL R18, R3, R22, !P0 ;  /* 0x0000001603127207 */ /* 0x000fe40004000000 */
[----:B------:R-:W-:-:S07]  /*66d0*/  SEL R22, R22, R3, !P0 ;  /* 0x0000000316167207 */ /* 0x000fce0004000000 */
.L_x_159:
[----:B------:R-:W-:Y:S01]  /*66e0*/  LOP3.LUT P0, RZ, R0, 0xff, RZ, 0xc0, !PT ;  /* 0x000000ff00ff7812 */ /* 0x000fe2000780c0ff */
[----:B------:R-:W-:Y:S01]  /*66f0*/  UIMAD.WIDE.U32 UR4, UR38, -0x33333333, URZ ;  /* 0xcccccccd260478a5 */ /* 0x000fe2000f8e003f */
[----:B------:R-:W-:-:S03]  /*6700*/  LOP3.LUT R103, R103, 0x1, RZ, 0x3c, !PT ;  /* 0x0000000167677812 */ /* 0x000fc600078e3cff */
[----:B------:R-:W-:-:S04]  /*6710*/  USHF.R.U32.HI UR4, URZ, 0x2, UR5 ;  /* 0x000000023f047899 */ /* 0x000fc80008011605 */
[----:B------:R-:W-:-:S04]  /*6720*/  UIMAD UR38, UR4, -0x5, UR38 ;  /* 0xfffffffb042678a4 */ /* 0x000fc8000f8e0226 */
[----:B------:R-:W-:Y:S08]  /*6730*/  @P0 BRA `(.L_x_162) ;  /* 0xffffffac00800947 */ /* 0x000ff0000383ffff */
[----:B------:R-:W-:Y:S05]  /*6740*/  EXIT ;  /* 0x000000000000794d */ /* 0x000fea0003800000 */
.L_x_13:
[----:B------:R-:W-:-:S08]  /*6750*/  ISETP.NE.AND P0, PT, R14, RZ, PT ;  /* 0x000000ff0e00720c */ /* 0x000fd00003f05270 */
[----:B0-----:R-:W0:-:S00]  /*6760*/  USETMAXREG.DEALLOC.CTAPOOL 0x28 ;  /* 0x00000028000079c8 */ /* 0x001e0000080e0500 */
[----:B------:R-:W-:Y:S05]  /*6770*/  @P0 EXIT ;  /* 0x000000000000094d */ /* 0x000fea0003800000 */
[----:B0-----:R-:W-:Y:S01]  /*6780*/  LOP3.LUT P0, RZ, R3, 0xff, RZ, 0xc0, !PT ;  /* 0x000000ff03ff7812 */ /* 0x001fe2000780c0ff */
[----:B------:R-:W-:Y:S02]  /*6790*/  IMAD.MOV.U32 R3, RZ, RZ, 0x1 ;  /* 0x00000001ff037424 */ /* 0x000fe400078e00ff */
[----:B------:R-:W-:-:S10]  /*67a0*/  IMAD.MOV.U32 R8, RZ, RZ, RZ ;  /* 0x000000ffff087224 */ /* 0x000fd400078e00ff */
[----:B------:R-:W-:Y:S05]  /*67b0*/  @!P0 BRA `(.L_x_163) ;  /* 0x0000000c000c8947 */ /* 0x000fea0003800000 */
[----:B------:R-:W-:Y:S01]  /*67c0*/  LOP3.LUT P0, RZ, R4, 0x1f, RZ, 0xc0, !PT ;  /* 0x0000001f04ff7812 */ /* 0x000fe2000780c0ff */
[----:B------:R-:W-:Y:S01]  /*67d0*/  ULDC UR5, c[0x0][0x658] ;  /* 0x0001960000057ab9 */ /* 0x000fe20000000800 */
[----:B------:R-:W-:Y:S01]  /*67e0*/  UMOV UR6, 0xffffffff ;  /* 0xffffffff00067882 */ /* 0x000fe20000000000 */
[----:B------:R-:W-:Y:S01]  /*67f0*/  BSSY B0, `(.L_x_163) ;  /* 0x00000bf000007945 */ /* 0x000fe20003800000 */
[----:B------:R-:W-:Y:S01]  /*6800*/  USHF.L.U32 UR6, UR6, UR5, URZ ;  /* 0x0000000506067299 */ /* 0x000fe2000800063f */
[C---:B------:R-:W-:Y:S01]  /*6810*/  ISETP.NE.AND P2, PT, R5.reuse, RZ, PT ;  /* 0x000000ff0500720c */ /* 0x040fe20003f45270 */
[----:B------:R-:W-:Y:S01]  /*6820*/  IMAD.MOV.U32 R10, RZ, RZ, 0x1 ;  /* 0x00000001ff0a7424 */ /* 0x000fe200078e00ff */
[----:B------:R-:W-:Y:S01]  /*6830*/  ISETP.NE.OR P0, PT, R5, RZ, !P0 ;  /* 0x000000ff0500720c */ /* 0x000fe20004705670 */
[----:B------:R-:W-:Y:S01]  /*6840*/  IMAD.MOV.U32 R3, RZ, RZ, 0x1 ;  /* 0x00000001ff037424 */ /* 0x000fe200078e00ff */
[----:B------:R-:W-:Y:S01]  /*6850*/  LOP3.LUT R9, R23, 0x2, RZ, 0xfc, !PT ;  /* 0x0000000217097812 */ /* 0x000fe200078efcff */
[----:B------:R-:W-:Y:S01]  /*6860*/  IMAD.MOV.U32 R8, RZ, RZ, RZ ;  /* 0x000000ffff087224 */ /* 0x000fe200078e00ff */
[----:B------:R-:W-:Y:S01]  /*6870*/  ULDC UR4, c[0x0][0x600] ;  /* 0x0001800000047ab9 */ /* 0x000fe20000000800 */
[----:B------:R-:W-:Y:S01]  /*6880*/  UMOV UR7, 0x1 ;  /* 0x0000000100077882 */ /* 0x000fe20000000000 */
[----:B------:R-:W-:-:S02]  /*6890*/  UIADD3 UR19, UR40, 0x1, URZ ;  /* 0x0000000128137890 */ /* 0x000fc4000fffe03f */
[----:B------:R-:W-:Y:S02]  /*68a0*/  UIADD3 UR15, UR4, -0x1, URZ ;  /* 0xffffffff040f7890 */ /* 0x000fe4000fffe03f */
[----:B------:R-:W-:Y:S02]  /*68b0*/  USHF.L.U32 UR17, UR7, UR5, URZ ;  /* 0x0000000507117299 */ /* 0x000fe4000800063f */
[----:B------:R-:W-:Y:S01]  /*68c0*/  ULOP3.LUT UR16, URZ, UR6, URZ, 0x33, !UPT ;  /* 0x000000063f107292 */ /* 0x000fe2000f8e333f */
[----:B------:R-:W-:-:S11]  /*68d0*/  ULDC.64 UR20, c[0x0][0x198] ;  /* 0x0000660000147ab9 */ /* 0x000fd60000000a00 */
.L_x_175:
[----:B------:R-:W-:-:S03]  /*68e0*/  UMOV UR4, 0xffffffff ;  /* 0xffffffff00047882 */ /* 0x000fc60000000000 */
[----:B------:R-:W-:Y:S05]  /*68f0*/  BRA.DIV UR4, `(.L_x_164) ;  /* 0x0000000e04fc7947 */ /* 0x000fea000b800000 */
[----:B------:R-:W-:-:S13]  /*6900*/  ELECT P6, URZ, PT ;  /* 0x00000000003f782f */ /* 0x000fda00038c0000 */
.L_x_189:
[----:B------:R-:W0:Y:S01]  /*6910*/  LDC R4, c[0x0][0x28c] ;  /* 0x0000a300ff047b82 */ /* 0x000e220000000800 */
[----:B------:R-:W-:Y:S01]  /*6920*/  BSSY B1, `(.L_x_165) ;  /* 0x0000037000017945 */ /* 0x000fe20003800000 */
[----:B0-----:R-:W-:-:S13]  /*6930*/  ISETP.LT.OR P6, PT, R4, 0x1, !P6 ;  /* 0x000000010400780c */ /* 0x001fda00077c1670 */
[----:B------:R-:W-:Y:S05]  /*6940*/  @P6 BRA `(.L_x_166) ;  /* 0x0000000000d06947 */ /* 0x000fea0003800000 */
[----:B------:R-:W-:Y:S02]  /*6950*/  IMAD.SHL.U32 R18, R18, 0x80, RZ ;  /* 0x0000008012127824 */ /* 0x000fe400078e00ff */
[----:B------:R-:W-:Y:S02]  /*6960*/  IMAD.SHL.U32 R22, R22, 0x40, RZ ;  /* 0x0000004016167824 */ /* 0x000fe400078e00ff */
[----:B------:R-:W-:Y:S02]  /*6970*/  IMAD.MOV.U32 R13, RZ, RZ, RZ ;  /* 0x000000ffff0d7224 */ /* 0x000fe400078e00ff */
[----:B------:R-:W-:Y:S02]  /*6980*/  IMAD.U32 R14, RZ, RZ, UR19 ;  /* 0x00000013ff0e7e24 */ /* 0x000fe4000f8e00ff */
[----:B------:R-:W-:Y:S02]  /*6990*/  IMAD.MOV.U32 R4, RZ, RZ, R3 ;  /* 0x000000ffff047224 */ /* 0x000fe400078e0003 */
[----:B------:R-:W-:-:S07]  /*69a0*/  IMAD.MOV.U32 R5, RZ, RZ, R8 ;  /* 0x000000ffff057224 */ /* 0x000fce00078e0008 */
.L_x_170:
[----:B------:R-:W0:Y:S01]  /*69b0*/  S2R R7, SR_CgaCtaId ;  /* 0x0000000000077919 */ /* 0x000e220000008800 */
[----:B------:R-:W-:-:S04]  /*69c0*/  MOV R6, 0x400 ;  /* 0x0000040000067802 */ /* 0x000fc80000000f00 */
[----:B0-----:R-:W-:Y:S02]  /*69d0*/  LEA R12, R7, R6, 0x18 ;  /* 0x00000006070c7211 */ /* 0x001fe400078ec0ff */
[----:B------:R-:W-:Y:S01]  /*69e0*/  SHF.L.U32 R6, R4, 0x1f, RZ ;  /* 0x0000001f04067819 */ /* 0x000fe200000006ff */
[----:B------:R-:W0:Y:S02]  /*69f0*/  @!P2 LDC R7, c[0x0][0x500] ;  /* 0x00014000ff07ab82 */ /* 0x000e240000000800 */
[----:B------:R-:W-:-:S04]  /*6a00*/  IMAD R11, R5, 0x8, R12 ;  /* 0x00000008050b7824 */ /* 0x000fc800078e020c */
[----:B------:R-:W1:Y:S02]  /*6a10*/  SYNCS.PHASECHK.TRANS64.TRYWAIT P1, [R11+URZ+0x28], R6 ;  /* 0x000028060b0075a7 */ /* 0x000e64000802017f */
[----:B-1----:R-:W-:Y:S05]  /*6a20*/  @!P1 BRA `(.L_x_167) ;  /* 0x0000000c00d09947 */ /* 0x002fea0003800000 */
.L_x_190:
[----:B-1----:R-:W-:Y:S01]  /*6a30*/  PRMT R6, R9, 0x9910, RZ ;  /* 0x0000991009067816 */ /* 0x002fe200000000ff */
[----:B0-----:R0:W-:Y:S03]  /*6a40*/  @!P2 SYNCS.ARRIVE.TRANS64 RZ, [R11+URZ], R7 ;  /* 0x000000070bffa9a7 */ /* 0x0011e6000800003f */
[----:B------:R-:W-:-:S13]  /*6a50*/  ISETP.NE.AND P1, PT, R6, 0x2, PT ;  /* 0x000000020600780c */ /* 0x000fda0003f25270 */
[----:B0-----:R-:W-:Y:S05]  /*6a60*/  @P1 BRA `(.L_x_168) ;  /* 0x0000000000041947 */ /* 0x001fea0003800000 */
[----:B------:R-:W-:Y:S01]  /*6a70*/  BPT.TRAP 0x1 ;  /* 0x000000040000795c */ /* 0x000fe20000300000 */
.L_x_168:
[----:B------:R-:W-:Y:S05]  /*6a80*/  @P0 BRA `(.L_x_169) ;  /* 0x0000000000040947 */ /* 0x000fea0003800000 */
[----:B------:R-:W-:Y:S01]  /*6a90*/  BPT.TRAP 0x1 ;  /* 0x000000040000795c */ /* 0x000fe20000300000 */
.L_x_169:
[--C-:B------:R-:W-:Y:S01]  /*6aa0*/  IMAD R6, R5, 0x2000, R12.reuse ;  /* 0x0000200005067824 */ /* 0x100fe200078e020c */
[----:B------:R-:W-:Y:S01]  /*6ab0*/  R2UR UR9, R11 ;  /* 0x000000000b0972ca */ /* 0x000fe200000e0000 */
[C---:B------:R-:W-:Y:S01]  /*6ac0*/  IMAD R12, R5.reuse, 0x4000, R12 ;  /* 0x00004000050c7824 */ /* 0x040fe200078e020c */
[----:B------:R-:W-:Y:S01]  /*6ad0*/  UIADD3 UR4, UP0, UR20, 0xf0, URZ ;  /* 0x000000f014047890 */ /* 0x000fe2000ff1e03f */
[----:B------:R-:W-:Y:S01]  /*6ae0*/  VIADD R14, R14, 0xffffffff ;  /* 0xffffffff0e0e7836 */ /* 0x000fe20000000000 */
[----:B------:R-:W-:Y:S01]  /*6af0*/  R2UR UR5, R6 ;  /* 0x00000000060572ca */ /* 0x000fe200000e0000 */
[----:B------:R-:W-:Y:S01]  /*6b00*/  UIADD3 UR22, UP1, UR20, 0x1f0, URZ ;  /* 0x000001f014167890 */ /* 0x000fe2000ff3e03f */
[----:B------:R-:W-:Y:S01]  /*6b10*/  R2UR UR8, R12 ;  /* 0x000000000c0872ca */ /* 0x000fe200000e0000 */
[----:B------:R-:W-:Y:S01]  /*6b20*/  VIADD R5, R5, 0x1 ;  /* 0x0000000105057836 */ /* 0x000fe20000000000 */
[----:B------:R-:W-:Y:S01]  /*6b30*/  R2UR UR11, R22 ;  /* 0x00000000160b72ca */ /* 0x000fe200000e0000 */
[----:B------:R-:W-:Y:S01]  /*6b40*/  UIADD3.X UR23, URZ, UR21, URZ, UP1, !UPT ;  /* 0x000000153f177290 */ /* 0x000fe20008ffe43f */
[----:B------:R-:W-:Y:S01]  /*6b50*/  R2UR UR10, R13 ;  /* 0x000000000d0a72ca */ /* 0x000fe200000e0000 */
[----:B------:R-:W-:Y:S01]  /*6b60*/  UMOV UR6, 0x0 ;  /* 0x0000000000067882 */ /* 0x000fe20000000000 */
[----:B------:R-:W-:Y:S01]  /*6b70*/  R2UR UR12, R19 ;  /* 0x00000000130c72ca */ /* 0x000fe200000e0000 */
[----:B------:R-:W-:Y:S01]  /*6b80*/  UMOV UR7, 0x10000000 ;  /* 0x1000000000077882 */ /* 0x000fe20000000000 */
[----:B------:R-:W-:Y:S01]  /*6b90*/  R2UR UR18, R18 ;  /* 0x00000000121272ca */ /* 0x000fe200000e0000 */
[----:B------:R-:W-:Y:S01]  /*6ba0*/  VIADD R13, R13, 0x40 ;  /* 0x000000400d0d7836 */ /* 0x000fe20000000000 */
[----:B------:R-:W-:Y:S01]  /*6bb0*/  ISETP.GT.AND P3, PT, R14, 0x1, PT ;  /* 0x000000010e00780c */ /* 0x000fe20003f64270 */
[----:B------:R-:W-:Y:S01]  /*6bc0*/  UIADD3 UR13, UR5, 0x180, URZ ;  /* 0x00000180050d7890 */ /* 0x000fe2000fffe03f */
[----:B------:R-:W-:Y:S01]  /*6bd0*/  ISETP.NE.AND P1, PT, R5, 0x5, PT ;  /* 0x000000050500780c */ /* 0x000fe20003f25270 */
[----:B------:R-:W-:-:S02]  /*6be0*/  UIADD3.X UR5, URZ, UR21, URZ, UP0, !UPT ;  /* 0x000000153f057290 */ /* 0x000fc400087fe43f */
[----:B------:R-:W-:Y:S01]  /*6bf0*/  UIADD3 UR14, UR8, 0xa180, URZ ;  /* 0x0000a180080e7890 */ /* 0x000fe2000fffe03f */
[----:B------:R-:W-:Y:S02]  /*6c00*/  SEL R7, RZ, 0x1, P1 ;  /* 0x00000001ff077807 */ /* 0x000fe40000800000 */
[----:B------:R-:W-:Y:S01]  /*6c10*/  UMOV UR8, UR13 ;  /* 0x0000000d00087c82 */ /* 0x000fe20008000000 */
[----:B------:R-:W-:Y:S02]  /*6c20*/  SEL R5, R5, RZ, P1 ;  /* 0x000000ff05057207 */ /* 0x000fe40000800000 */
[----:B------:R-:W-:Y:S01]  /*6c30*/  LOP3.LUT R4, R4, R7, RZ, 0x3c, !PT ;  /* 0x0000000704047212 */ /* 0x000fe200078e3cff */
[----:B------:R0:W-:Y:S02]  /*6c40*/  UTMALDG.3D [UR8], [UR4], desc[UR6] ;  /* 0x00000608040075b4 */ /* 0x0001e40008011000 */
[----:B0-----:R-:W-:Y:S01]  /*6c50*/  UMOV UR8, UR14 ;  /* 0x0000000e00087c82 */ /* 0x001fe20008000000 */
[----:B------:R-:W-:-:S02]  /*6c60*/  UMOV UR11, UR18 ;  /* 0x00000012000b7c82 */ /* 0x000fc40008000000 */
[----:B------:R0:W-:Y:S02]  /*6c70*/  UTMALDG.3D [UR8], [UR22], desc[UR6] ;  /* 0x00000608160075b4 */ /* 0x0001e40008011000 */
[----:B0-----:R-:W-:Y:S05]  /*6c80*/  @P3 BRA `(.L_x_170) ;  /* 0xfffffffc00483947 */ /* 0x001fea000383ffff */
.L_x_166:
[----:B------:R-:W-:Y:S05]  /*6c90*/  BSYNC B1 ;  /* 0x0000000000017941 */ /* 0x000fea0003800000 */
.L_x_165:
[----:B------:R-:W2:Y:S01]  /*6ca0*/  LDL.64 R20, [R1] ;  /* 0x0000000001147983 */ /* 0x000ea20000100a00 */
[----:B------:R-:W-:Y:S01]  /*6cb0*/  LOP3.LUT P4, RZ, R10, 0xff, RZ, 0xc0, !PT ;  /* 0x000000ff0aff7812 */ /* 0x000fe2000788c0ff */
[----:B------:R-:W-:Y:S01]  /*6cc0*/  VIADD R7, R8, UR40 ;  /* 0x0000002808077c36 */ /* 0x000fe20008000000 */
[----:B------:R-:W-:Y:S01]  /*6cd0*/  ULDC.64 UR4, c[0x0][0x650] ;  /* 0x0001940000047ab9 */ /* 0x000fe20000000a00 */
[----:B------:R-:W-:Y:S01]  /*6ce0*/  IMAD.U32 R8, RZ, RZ, UR40 ;  /* 0x00000028ff087e24 */ /* 0x000fe2000f8e00ff */
[----:B------:R-:W-:Y:S01]  /*6cf0*/  UISETP.GE.U32.AND UP0, UPT, UR40, 0x5, UPT ;  /* 0x000000052800788c */ /* 0x000fe2000bf06070 */
[----:B------:R-:W-:Y:S01]  /*6d00*/  BSSY B1, `(.L_x_171) ;  /* 0x000006b000017945 */ /* 0x000fe20003800000 */
[----:B------:R-:W-:Y:S01]  /*6d10*/  ISETP.GT.U32.AND P1, PT, R7, 0x4, PT ;  /* 0x000000040700780c */ /* 0x000fe20003f24070 */
[----:B------:R-:W-:Y:S01]  /*6d20*/  IMAD.MOV.U32 R22, RZ, RZ, -0x1 ;  /* 0xffffffffff167424 */ /* 0x000fe200078e00ff */
[----:B------:R-:W-:Y:S01]  /*6d30*/  PRMT R10, RZ, 0x7610, R10 ;  /* 0x00007610ff0a7816 */ /* 0x000fe2000000000a */
[----:B------:R-:W-:Y:S01]  /*6d40*/  IMAD.MOV.U32 R18, RZ, RZ, -0x1 ;  /* 0xffffffffff127424 */ /* 0x000fe200078e00ff */
[----:B------:R-:W-:Y:S01]  /*6d50*/  ISETP.LT.U32.AND P1, PT, R8, 0x5, P1 ;  /* 0x000000050800780c */ /* 0x000fe20000f21070 */
[----:B------:R-:W-:Y:S01]  /*6d60*/  IMAD.MOV.U32 R19, RZ, RZ, -0x1 ;  /* 0xffffffffff137424 */ /* 0x000fe200078e00ff */
[----:B------:R-:W-:Y:S01]  /*6d70*/  PLOP3.LUT P3, PT, PT, PT, UP0, 0x80, 0x0 ;  /* 0x000000000000781c */ /* 0x000fe20003f6f008 */
[----:B------:R-:W0:Y:S01]  /*6d80*/  @P4 S2R R5, SR_CgaCtaId ;  /* 0x0000000000054919 */ /* 0x000e220000008800 */
[----:B------:R-:W-:-:S04]  /*6d90*/  @P4 MOV R4, 0x400 ;  /* 0x0000040000044802 */ /* 0x000fc80000000f00 */
[----:B0-----:R-:W-:Y:S01]  /*6da0*/  @P4 LEA R6, R5, R4, 0x18 ;  /* 0x0000000405064211 */ /* 0x001fe200078ec0ff */
[----:B------:R-:W-:Y:S01]  /*6db0*/  IMAD.WIDE.U32 R4, R7, -0x33333333, RZ ;  /* 0xcccccccd07047825 */ /* 0x000fe200078e00ff */
[----:B------:R-:W-:Y:S02]  /*6dc0*/  SEL R4, RZ, 0x1, !P1 ;  /* 0x00000001ff047807 */ /* 0x000fe40004800000 */
[----:B------:R0:W-:Y:S02]  /*6dd0*/  @P4 SYNCS.ARRIVE.TRANS64.A1T0 RZ, [R6+URZ+0x88], RZ ;  /* 0x000088ff06ff49a7 */ /* 0x0001e4000810003f */
[----:B------:R-:W-:Y:S02]  /*6de0*/  LOP3.LUT R3, R3, R4, RZ, 0x3c, !PT ;  /* 0x0000000403037212 */ /* 0x000fe400078e3cff */
[----:B------:R-:W-:Y:S02]  /*6df0*/  PRMT R4, RZ, 0x7610, R4 ;  /* 0x00007610ff047816 */ /* 0x000fe40000000004 */
[----:B0-----:R-:W-:-:S04]  /*6e00*/  SHF.R.U32.HI R6, RZ, 0x2, R5 ;  /* 0x00000002ff067819 */ /* 0x001fc80000011605 */
[----:B------:R-:W-:Y:S01]  /*6e10*/  @P3 LOP3.LUT R3, R3, 0x1, R6, 0x78, !PT ;  /* 0x0000000103033812 */ /* 0x000fe200078e7806 */
[----:B------:R-:W-:Y:S01]  /*6e20*/  IMAD R8, R6, -0x5, R7 ;  /* 0xfffffffb06087824 */ /* 0x000fe200078e0207 */
[----:B--2---:R-:W-:-:S04]  /*6e30*/  IADD3 R16, P4, R16, R20, RZ ;  /* 0x0000001410107210 */ /* 0x004fc80007f9e0ff */
[----:B------:R-:W-:Y:S01]  /*6e40*/  ISETP.GE.U32.AND P1, PT, R16, UR4, PT ;  /* 0x0000000410007c0c */ /* 0x000fe2000bf26070 */
[----:B------:R-:W-:-:S05]  /*6e50*/  IMAD.X R17, R17, 0x1, R0, P4 ;  /* 0x0000000111117824 */ /* 0x000fca00020e0600 */
[----:B------:R-:W-:-:S13]  /*6e60*/  ISETP.GE.U32.AND.EX P1, PT, R17, UR5, PT, P1 ;  /* 0x0000000511007c0c */ /* 0x000fda000bf26110 */
[----:B------:R-:W-:Y:S05]  /*6e70*/  @P1 BRA `(.L_x_172) ;  /* 0x00000004004c1947 */ /* 0x000fea0003800000 */
[----:B------:R-:W0:Y:S01]  /*6e80*/  S2R R12, SR_CTAID.X ;  /* 0x00000000000c7919 */ /* 0x000e220000002500 */
[----:B------:R-:W-:Y:S01]  /*6e90*/  ULDC.64 UR4, c[0x0][0x628] ;  /* 0x00018a0000047ab9 */ /* 0x000fe20000000a00 */
[----:B------:R-:W1:Y:S01]  /*6ea0*/  LDC R13, c[0x0][0x144] ;  /* 0x00005100ff0d7b82 */ /* 0x000e620000000800 */
[----:B------:R-:W-:Y:S01]  /*6eb0*/  ISETP.NE.U32.AND P1, PT, RZ, UR4, PT ;  /* 0x00000004ff007c0c */ /* 0x000fe2000bf25070 */
[----:B------:R-:W2:Y:S01]  /*6ec0*/  S2R R11, SR_CTAID.Y ;  /* 0x00000000000b7919 */ /* 0x000ea20000002600 */
[----:B------:R-:W-:Y:S01]  /*6ed0*/  ULDC UR6, c[0x0][0x150] ;  /* 0x0000540000067ab9 */ /* 0x000fe20000000800 */
[----:B------:R-:W-:Y:S01]  /*6ee0*/  ULDC UR7, c[0x0][0x630] ;  /* 0x00018c0000077ab9 */ /* 0x000fe20000000800 */
[----:B------:R-:W-:Y:S01]  /*6ef0*/  ISETP.NE.AND.EX P1, PT, RZ, UR5, PT, P1 ;  /* 0x00000005ff007c0c */ /* 0x000fe2000bf25310 */
[----:B------:R-:W-:Y:S01]  /*6f00*/  IMAD.MOV.U32 R4, RZ, RZ, R16 ;  /* 0x000000ffff047224 */ /* 0x000fe200078e0010 */
[----:B0-----:R-:W-:-:S05]  /*6f10*/  I2FP.F32.U32 R5, R12 ;  /* 0x0000000c00057245 */ /* 0x001fca0000201000 */
[----:B------:R-:W-:Y:S01]  /*6f20*/  FMUL R14, R5, UR6 ;  /* 0x00000006050e7c20 */ /* 0x000fe20008400000 */
[----:B------:R-:W-:-:S05]  /*6f30*/  IMAD.MOV.U32 R5, RZ, RZ, R17 ;  /* 0x000000ffff057224 */ /* 0x000fca00078e0011 */
[----:B--2---:R-:W-:Y:S05]  /*6f40*/  @!P1 BRA `(.L_x_173) ;  /* 0x0000000000289947 */ /* 0x004fea0003800000 */
[----:B------:R-:W-:Y:S02]  /*6f50*/  ULDC UR6, c[0x0][0x634] ;  /* 0x00018d0000067ab9 */ /* 0x000fe40000000800 */
[----:B------:R-:W-:-:S05]  /*6f60*/  IADD3 R5, P1, R16, UR6, RZ ;  /* 0x0000000610057c10 */ /* 0x000fca000ff3e0ff */
[----:B------:R-:W-:-:S04]  /*6f70*/  IMAD.X R15, RZ, RZ, R17, P1 ;  /* 0x000000ffff0f7224 */ /* 0x000fc800008e0611 */
[----:B------:R-:W-:-:S04]  /*6f80*/  IMAD.WIDE.U32 R6, R15, UR4, RZ ;  /* 0x000000040f067c25 */ /* 0x000fc8000f8e00ff */
[----:B------:R-:W-:-:S04]  /*6f90*/  IMAD.WIDE.U32 R6, P1, R5, UR5, R6 ;  /* 0x0000000505067c25 */ /* 0x000fc8000f820006 */
[----:B------:R-:W-:-:S04]  /*6fa0*/  IMAD.WIDE.U32 R4, R5, UR4, RZ ;  /* 0x0000000405047c25 */ /* 0x000fc8000f8e00ff */
[----:B------:R-:W-:Y:S01]  /*6fb0*/  IMAD.MOV.U32 R4, RZ, RZ, R7 ;  /* 0x000000ffff047224 */ /* 0x000fe200078e0007 */
[----:B------:R-:W-:Y:S01]  /*6fc0*/  IADD3 RZ, P3, R5, R6, RZ ;  /* 0x0000000605ff7210 */ /* 0x000fe20007f7e0ff */
[----:B------:R-:W-:-:S04]  /*6fd0*/  IMAD.X R5, RZ, RZ, RZ, P1 ;  /* 0x000000ffff057224 */ /* 0x000fc800008e06ff */
[----:B------:R-:W-:-:S08]  /*6fe0*/  IMAD.WIDE.U32.X R4, R15, UR5, R4, P3 ;  /* 0x000000050f047c25 */ /* 0x000fd000098e0404 */
.L_x_173:
[--C-:B------:R-:W-:Y:S01]  /*6ff0*/  SHF.R.U64 R19, R4, UR7, R5.reuse ;  /* 0x0000000704137c19 */ /* 0x100fe20008001205 */
[----:B------:R-:W0:Y:S01]  /*7000*/  F2I.U32.TRUNC.NTZ R14, R14 ;  /* 0x0000000e000e7305 */ /* 0x000e22000020f000 */
[----:B------:R-:W-:Y:S01]  /*7010*/  SHF.R.U32.HI R4, RZ, UR7, R5 ;  /* 0x00000007ff047c19 */ /* 0x000fe20008011605 */
[----:B------:R-:W-:Y:S01]  /*7020*/  ULDC.64 UR4, c[0x0][0x620] ;  /* 0x0001880000047ab9 */ /* 0x000fe20000000a00 */
[----:B------:R-:W-:Y:S01]  /*7030*/  IADD3 R7, P1, RZ, -R19, RZ ;  /* 0x80000013ff077210 */ /* 0x000fe20007f3e0ff */
[----:B------:R-:W-:Y:S01]  /*7040*/  ULDC.64 UR6, c[0x0][0x640] ;  /* 0x0001900000067ab9 */ /* 0x000fe20000000a00 */
[----:B------:R-:W2:Y:S03]  /*7050*/  LDC R18, c[0x0][0x148] ;  /* 0x00005200ff127b82 */ /* 0x000ea60000000800 */
[----:B------:R-:W-:Y:S01]  /*7060*/  IMAD.X R4, RZ, RZ, ~R4, P1 ;  /* 0x000000ffff047224 */ /* 0x000fe200008e0e04 */
[----:B------:R-:W-:-:S03]  /*7070*/  ISETP.NE.U32.AND P1, PT, RZ, UR6, PT ;  /* 0x00000006ff007c0c */ /* 0x000fc6000bf25070 */
[----:B------:R-:W-:Y:S01]  /*7080*/  IMAD R6, R4, UR4, RZ ;  /* 0x0000000404067c24 */ /* 0x000fe2000f8e02ff */
[----:B------:R-:W-:Y:S01]  /*7090*/  ISETP.NE.AND.EX P1, PT, RZ, UR7, PT, P1 ;  /* 0x00000007ff007c0c */ /* 0x000fe2000bf25310 */
[----:B------:R-:W-:Y:S01]  /*70a0*/  IMAD.WIDE.U32 R4, R7, UR4, R16 ;  /* 0x0000000407047c25 */ /* 0x000fe2000f8e0010 */
[----:B------:R-:W-:-:S03]  /*70b0*/  ULDC UR4, c[0x0][0x618] ;  /* 0x0001860000047ab9 */ /* 0x000fc60000000800 */
[----:B------:R-:W-:Y:S01]  /*70c0*/  IMAD R7, R7, UR5, R6 ;  /* 0x0000000507077c24 */ /* 0x000fe2000f8e0206 */
[----:B------:R-:W-:Y:S01]  /*70d0*/  ULDC UR5, c[0x0][0x154] ;  /* 0x0000550000057ab9 */ /* 0x000fe20000000800 */
[----:B0-----:R-:W-:Y:S02]  /*70e0*/  IMAD.MOV R6, RZ, RZ, -R14 ;  /* 0x000000ffff067224 */ /* 0x001fe400078e0a0e */
[----:B------:R-:W-:Y:S02]  /*70f0*/  IMAD.IADD R5, R5, 0x1, R7 ;  /* 0x0000000105057824 */ /* 0x000fe400078e0207 */
[----:B-1----:R-:W-:Y:S01]  /*7100*/  IMAD R12, R13, R6, R12 ;  /* 0x000000060d0c7224 */ /* 0x002fe200078e020c */
[----:B------:R-:W-:Y:S02]  /*7110*/  I2FP.F32.U32 R6, R11 ;  /* 0x0000000b00067245 */ /* 0x000fe40000201000 */
[--C-:B------:R-:W-:Y:S02]  /*7120*/  SHF.R.U64 R13, R4, UR4, R5.reuse ;  /* 0x00000004040d7c19 */ /* 0x100fe40008001205 */
[----:B------:R-:W-:Y:S01]  /*7130*/  SHF.R.U32.HI R4, RZ, UR4, R5 ;  /* 0x00000004ff047c19 */ /* 0x000fe20008011605 */
[----:B------:R-:W-:Y:S01]  /*7140*/  FMUL R6, R6, UR5 ;  /* 0x0000000506067c20 */ /* 0x000fe20008400000 */
[----:B------:R-:W-:-:S02]  /*7150*/  ULDC UR4, c[0x0][0x608] ;  /* 0x0001820000047ab9 */ /* 0x000fc40000000800 */
[--C-:B------:R-:W-:Y:S01]  /*7160*/  SHF.R.U64 R15, R13, UR4, R4.reuse ;  /* 0x000000040d0f7c19 */ /* 0x100fe20008001204 */
[----:B------:R0:W1:Y:S01]  /*7170*/  F2I.U32.TRUNC.NTZ R20, R6 ;  /* 0x0000000600147305 */ /* 0x000062000020f000 */
[----:B------:R-:W-:Y:S01]  /*7180*/  SHF.R.U32.HI R4, RZ, UR4, R4 ;  /* 0x00000004ff047c19 */ /* 0x000fe20008011604 */
[----:B------:R-:W-:-:S03]  /*7190*/  ULDC UR4, c[0x0][0x658] ;  /* 0x0001960000047ab9 */ /* 0x000fc60000000800 */
[--C-:B------:R-:W-:Y:S02]  /*71a0*/  SHF.R.U64 R14, R15, UR4, R4.reuse ;  /* 0x000000040f0e7c19 */ /* 0x100fe40008001204 */
[----:B------:R-:W-:-:S03]  /*71b0*/  SHF.R.U32.HI R21, RZ, UR4, R4 ;  /* 0x00000004ff157c19 */ /* 0x000fc60008011604 */
[----:B------:R-:W-:Y:S02]  /*71c0*/  IMAD.MOV.U32 R4, RZ, RZ, R14 ;  /* 0x000000ffff047224 */ /* 0x000fe400078e000e */
[----:B------:R-:W-:Y:S01]  /*71d0*/  IMAD.MOV.U32 R5, RZ, RZ, R21 ;  /* 0x000000ffff057224 */ /* 0x000fe200078e0015 */
[----:B0-----:R-:W-:Y:S06]  /*71e0*/  @!P1 BRA `(.L_x_174) ;  /* 0x0000000000289947 */ /* 0x001fec0003800000 */
        /* <DEDUP_REMOVED lines=10> */
.L_x_174:
[----:B------:R-:W-:Y:S01]  /*7290*/  ISETP.NE.AND P1, PT, R2, 0x1, PT ;  /* 0x000000010200780c */ /* 0x000fe20003f25270 */
[----:B------:R-:W-:Y:S01]  /*72a0*/  ULDC UR4, c[0x0][0x648] ;  /* 0x0001920000047ab9 */ /* 0x000fe20000000800 */
[----:B------:R-:W-:Y:S01]  /*72b0*/  LOP3.LUT R15, R15, UR16, RZ, 0xc0, !PT ;  /* 0x000000100f0f7c12 */ /* 0x000fe2000f8ec0ff */
[----:B-1----:R-:W-:Y:S01]  /*72c0*/  IMAD.MOV R20, RZ, RZ, -R20 ;  /* 0x000000ffff147224 */ /* 0x002fe200078e0a14 */
[----:B------:R-:W-:Y:S01]  /*72d0*/  SHF.R.U64 R4, R4, UR4, R5 ;  /* 0x0000000404047c19 */ /* 0x000fe20008001205 */
[----:B------:R-:W-:Y:S01]  /*72e0*/  ULDC UR4, c[0x0][0x638] ;  /* 0x00018e0000047ab9 */ /* 0x000fe20000000800 */
[----:B------:R-:W-:Y:S01]  /*72f0*/  LOP3.LUT R13, R13, UR15, RZ, 0xc0, !PT ;  /* 0x0000000f0d0d7c12 */ /* 0x000fe2000f8ec0ff */
[----:B------:R-:W-:Y:S02]  /*7300*/  ULDC UR5, c[0x0][0x610] ;  /* 0x0001840000057ab9 */ /* 0x000fe40000000800 */
[----:B------:R-:W-:Y:S02]  /*7310*/  IMAD.MOV R5, RZ, RZ, -R4 ;  /* 0x000000ffff057224 */ /* 0x000fe400078e0a04 */
[----:B------:R-:W-:-:S02]  /*7320*/  IMAD R15, R4, UR17, R15 ;  /* 0x00000011040f7c24 */ /* 0x000fc4000f8e020f */
[----:B--2---:R-:W-:Y:S02]  /*7330*/  @P1 IMAD R12, R18, R20, R11 ;  /* 0x00000014120c1224 */ /* 0x004fe400078e020b */
[----:B------:R-:W-:Y:S01]  /*7340*/  IMAD R14, R5, UR4, R14 ;  /* 0x00000004050e7c24 */ /* 0x000fe2000f8e020e */
[----:B------:R-:W-:Y:S01]  /*7350*/  ULDC UR4, c[0x0][0x600] ;  /* 0x0001800000047ab9 */ /* 0x000fe20000000800 */
[----:B------:R-:W-:Y:S02]  /*7360*/  IMAD R12, R15, UR5, R12 ;  /* 0x000000050f0c7c24 */ /* 0x000fe4000f8e020c */
[----:B------:R-:W-:Y:S02]  /*7370*/  IMAD R5, R14, UR4, R13 ;  /* 0x000000040e057c24 */ /* 0x000fe4000f8e020d */
[----:B------:R-:W-:-:S03]  /*7380*/  IMAD.MOV.U32 R4, RZ, RZ, 0x1 ;  /* 0x00000001ff047424 */ /* 0x000fc600078e00ff */
[----:B------:R-:W-:Y:S02]  /*7390*/  SEL R18, R5, R12, !P1 ;  /* 0x0000000c05127207 */ /* 0x000fe40004800000 */
[----:B------:R-:W-:-:S07]  /*73a0*/  SEL R22, R12, R5, !P1 ;  /* 0x000000050c167207 */ /* 0x000fce0004800000 */
.L_x_172:
[----:B------:R-:W-:Y:S05]  /*73b0*/  BSYNC B1 ;  /* 0x0000000000017941 */ /* 0x000fea0003800000 */
.L_x_171:
[----:B------:R-:W-:-:S13]  /*73c0*/  LOP3.LUT P1, RZ, R4, 0xff, RZ, 0xc0, !PT ;  /* 0x000000ff04ff7812 */ /* 0x000fda000782c0ff */
[----:B------:R-:W-:Y:S05]  /*73d0*/  @P1 BRA `(.L_x_175) ;  /* 0xfffffff400401947 */ /* 0x000fea000383ffff */
[----:B------:R-:W-:Y:S05]  /*73e0*/  BSYNC B0 ;  /* 0x0000000000007941 */ /* 0x000fea0003800000 */
.L_x_163:
[----:B------:R-:W-:-:S03]  /*73f0*/  UMOV UR4, 0xffffffff ;  /* 0xffffffff00047882 */ /* 0x000fc60000000000 */
[----:B------:R-:W-:Y:S05]  /*7400*/  BRA.DIV UR4, `(.L_x_176) ;  /* 0x00000006046c7947 */ /* 0x000fea000b800000 */
[----:B------:R-:W-:-:S13]  /*7410*/  ELECT P6, URZ, PT ;  /* 0x00000000003f782f */ /* 0x000fda00038c0000 */
.L_x_193:
[----:B------:R-:W-:Y:S04]  /*7420*/  BSSY B0, `(.L_x_177) ;  /* 0x0000034000007945 */ /* 0x000fe80003800000 */
[----:B------:R-:W-:Y:S05]  /*7430*/  @!P6 BRA `(.L_x_178) ;  /* 0x0000000000c8e947 */ /* 0x000fea0003800000 */
[----:B------:R-:W-:-:S04]  /*7440*/  LOP3.LUT R23, R23, 0x2, RZ, 0xfc, !PT ;  /* 0x0000000217177812 */ /* 0x000fc800078efcff */
[----:B------:R-:W-:-:S13]  /*7450*/  ISETP.NE.AND P0, PT, R23, 0x3, PT ;  /* 0x000000031700780c */ /* 0x000fda0003f05270 */
[----:B------:R-:W-:Y:S05]  /*7460*/  @!P0 BRA `(.L_x_179) ;  /* 0x0000000000048947 */ /* 0x000fea0003800000 */
[----:B------:R-:W-:Y:S01]  /*7470*/  BPT.TRAP 0x1 ;  /* 0x000000040000795c */ /* 0x000fe20000300000 */
.L_x_179:
[----:B------:R-:W0:Y:S01]  /*7480*/  S2R R5, SR_CgaCtaId ;  /* 0x0000000000057919 */ /* 0x000e220000008800 */
[----:B------:R-:W-:Y:S02]  /*7490*/  MOV R0, 0x400 ;  /* 0x0000040000007802 */ /* 0x000fe40000000f00 */
[----:B------:R-:W-:Y:S02]  /*74a0*/  SHF.L.U32 R2, R3, 0x1f, RZ ;  /* 0x0000001f03027819 */ /* 0x000fe400000006ff */
[----:B0-----:R-:W-:-:S05]  /*74b0*/  LEA R5, R5, R0, 0x18 ;  /* 0x0000000005057211 */ /* 0x001fca00078ec0ff */
[----:B------:R-:W-:-:S04]  /*74c0*/  VIADD R5, R5, 0x28 ;  /* 0x0000002805057836 */ /* 0x000fc80000000000 */
[C---:B------:R-:W-:Y:S02]  /*74d0*/  IMAD R7, R8.reuse, 0x8, R5 ;  /* 0x0000000808077824 */ /* 0x040fe400078e0205 */
[----:B------:R-:W-:Y:S02]  /*74e0*/  VIADD R8, R8, 0x1 ;  /* 0x0000000108087836 */ /* 0x000fe40000000000 */
[----:B------:R-:W0:Y:S03]  /*74f0*/  SYNCS.PHASECHK.TRANS64.TRYWAIT P0, [R7+URZ], R2 ;  /* 0x00000002070075a7 */ /* 0x000e26000800017f */
[----:B------:R-:W-:-:S04]  /*7500*/  ISETP.NE.AND P1, PT, R8, 0x5, PT ;  /* 0x000000050800780c */ /* 0x000fc80003f25270 */
[----:B------:R-:W-:Y:S02]  /*7510*/  SEL R0, RZ, 0x1, P1 ;  /* 0x00000001ff007807 */ /* 0x000fe40000800000 */
[----:B------:R-:W-:Y:S02]  /*7520*/  SEL R8, R8, RZ, P1 ;  /* 0x000000ff08087207 */ /* 0x000fe40000800000 */
[----:B------:R-:W-:-:S03]  /*7530*/  LOP3.LUT R9, R3, R0, RZ, 0x3c, !PT ;  /* 0x0000000003097212 */ /* 0x000fc600078e3cff */
[----:B------:R-:W-:Y:S01]  /*7540*/  IMAD R6, R8, 0x8, R5 ;  /* 0x0000000808067824 */ /* 0x000fe200078e0205 */
[----:B------:R-:W-:Y:S01]  /*7550*/  SHF.L.U32 R3, R9, 0x1f, RZ ;  /* 0x0000001f09037819 */ /* 0x000fe200000006ff */
[----:B0-----:R-:W-:Y:S06]  /*7560*/  @!P0 BRA `(.L_x_180) ;  /* 0x0000000400348947 */ /* 0x001fec0003800000 */
.L_x_194:
[----:B------:R-:W1:Y:S01]  /*7570*/  SYNCS.PHASECHK.TRANS64.TRYWAIT P0, [R6+URZ], R3 ;  /* 0x00000003060075a7 */ /* 0x000e62000800017f */
[----:B------:R-:W-:-:S05]  /*7580*/  VIADD R0, R8, 0x1 ;  /* 0x0000000108007836 */ /* 0x000fca0000000000 */
[----:B------:R-:W-:-:S04]  /*7590*/  ISETP.NE.AND P1, PT, R0, 0x5, PT ;  /* 0x000000050000780c */ /* 0x000fc80003f25270 */
[----:B0-----:R-:W-:Y:S02]  /*75a0*/  SEL R2, RZ, 0x1, P1 ;  /* 0x00000001ff027807 */ /* 0x001fe40000800000 */
[----:B------:R-:W-:Y:S02]  /*75b0*/  SEL R0, R0, RZ, P1 ;  /* 0x000000ff00007207 */ /* 0x000fe40000800000 */
[----:B------:R-:W-:-:S03]  /*75c0*/  LOP3.LUT R9, R9, R2, RZ, 0x3c, !PT ;  /* 0x0000000209097212 */ /* 0x000fc600078e3cff */
[----:B------:R-:W-:Y:S01]  /*75d0*/  IMAD R7, R0, 0x8, R5 ;  /* 0x0000000800077824 */ /* 0x000fe200078e0205 */
[----:B------:R-:W-:Y:S01]  /*75e0*/  SHF.L.U32 R4, R9, 0x1f, RZ ;  /* 0x0000001f09047819 */ /* 0x000fe200000006ff */
[----:B-1----:R-:W-:Y:S06]  /*75f0*/  @!P0 BRA `(.L_x_181) ;  /* 0x0000000400248947 */ /* 0x002fec0003800000 */
.L_x_195:
[----:B------:R-:W1:Y:S01]  /*7600*/  SYNCS.PHASECHK.TRANS64.TRYWAIT P0, [R7+URZ], R4 ;  /* 0x00000004070075a7 */ /* 0x000e62000800017f */
[----:B------:R-:W-:-:S05]  /*7610*/  VIADD R0, R0, 0x1 ;  /* 0x0000000100007836 */ /* 0x000fca0000000000 */
[----:B------:R-:W-:-:S04]  /*7620*/  ISETP.NE.AND P1, PT, R0, 0x5, PT ;  /* 0x000000050000780c */ /* 0x000fc80003f25270 */
[----:B------:R-:W-:Y:S02]  /*7630*/  SEL R2, RZ, 0x1, P1 ;  /* 0x00000001ff027807 */ /* 0x000fe40000800000 */
[----:B------:R-:W-:Y:S02]  /*7640*/  SEL R0, R0, RZ, P1 ;  /* 0x000000ff00007207 */ /* 0x000fe40000800000 */
[----:B------:R-:W-:-:S03]  /*7650*/  LOP3.LUT R9, R9, R2, RZ, 0x3c, !PT ;  /* 0x0000000209097212 */ /* 0x000fc600078e3cff */
[----:B0-----:R-:W-:Y:S01]  /*7660*/  IMAD R6, R0, 0x8, R5 ;  /* 0x0000000800067824 */ /* 0x001fe200078e0205 */
[----:B------:R-:W-:Y:S01]  /*7670*/  SHF.L.U32 R3, R9, 0x1f, RZ ;  /* 0x0000001f09037819 */ /* 0x000fe200000006ff */
[----:B-1----:R-:W-:Y:S06]  /*7680*/  @!P0 BRA `(.L_x_182) ;  /* 0x0000000400148947 */ /* 0x002fec0003800000 */
.L_x_196:
[----:B------:R-:W1:Y:S01]  /*7690*/  SYNCS.PHASECHK.TRANS64.TRYWAIT P0, [R6+URZ], R3 ;  /* 0x00000003060075a7 */ /* 0x000e62000800017f */
[----:B------:R-:W-:-:S05]  /*76a0*/  VIADD R0, R0, 0x1 ;  /* 0x0000000100007836 */ /* 0x000fca0000000000 */
[----:B------:R-:W-:-:S04]  /*76b0*/  ISETP.NE.AND P1, PT, R0, 0x5, PT ;  /* 0x000000050000780c */ /* 0x000fc80003f25270 */
[----:B------:R-:W-:Y:S02]  /*76c0*/  SEL R2, RZ, 0x1, P1 ;  /* 0x00000001ff027807 */ /* 0x000fe40000800000 */
[----:B------:R-:W-:Y:S02]  /*76d0*/  SEL R0, R0, RZ, P1 ;  /* 0x000000ff00007207 */ /* 0x000fe40000800000 */
[----:B------:R-:W-:Y:S01]  /*76e0*/  LOP3.LUT R2, R9, R2, RZ, 0x3c, !PT ;  /* 0x0000000209027212 */ /* 0x000fe200078e3cff */
[----:B-1----:R-:W-:Y:S06]  /*76f0*/  @!P0 BRA `(.L_x_183) ;  /* 0x00000004000c8947 */ /* 0x002fec0003800000 */
.L_x_197:
[----:B------:R-:W-:Y:S01]  /*7700*/  IMAD R5, R0, 0x8, R5 ;  /* 0x0000000800057824 */ /* 0x000fe200078e0205 */
[----:B------:R-:W-:-:S07]  /*7710*/  SHF.L.U32 R0, R2, 0x1f, RZ ;  /* 0x0000001f02007819 */ /* 0x000fce00000006ff */
.L_x_184:
[----:B--2---:R2:W3:Y:S02]  /*7720*/  SYNCS.PHASECHK.TRANS64.TRYWAIT P0, [R5+URZ], R0 ;  /* 0x00000000050075a7 */ /* 0x0044e4000800017f */
[----:B---3--:R-:W-:Y:S05]  /*7730*/  @!P0 NANOSLEEP.SYNCS 0x989680 ;  /* 0x009896800000895d */ /* 0x008fea0003900000 */
[----:B------:R-:W3:Y:S02]  /*7740*/  @!P0 SYNCS.PHASECHK.TRANS64 P0, [R5+URZ], R0 ;  /* 0x00000000050085a7 */ /* 0x000ee4000800007f */
[----:B---3--:R-:W-:Y:S05]  /*7750*/  @!P0 BRA `(.L_x_184) ;  /* 0xfffffffc00f08947 */ /* 0x008fea000383ffff */
.L_x_178:
[----:B------:R-:W-:Y:S05]  /*7760*/  BSYNC B0 ;  /* 0x0000000000007941 */ /* 0x000fea0003800000 */
.L_x_177:
[----:B------:R-:W-:Y:S05]  /*7770*/  EXIT ;  /* 0x000000000000794d */ /* 0x000fea0003800000 */
.L_x_15:
[----:B0-----:R-:W-:-:S04]  /*7780*/  IMAD.U32 R3, RZ, RZ, UR43 ;  /* 0x0000002bff037e24 */ /* 0x001fc8000f8e00ff */
[----:B------:R0:W1:Y:S03]  /*7790*/  SYNCS.PHASECHK.TRANS64.TRYWAIT P0, [R3+URZ+-0x8], R0 ;  /* 0xfffff800030075a7 */ /* 0x000066000800017f */
[----:B-1----:R-:W-:Y:S05]  /*77a0*/  @!P0 NANOSLEEP.SYNCS 0x989680 ;  /* 0x009896800000895d */ /* 0x002fea0003900000 */
[----:B------:R-:W1:Y:S02]  /*77b0*/  @!P0 SYNCS.PHASECHK.TRANS64 P0, [R3+URZ+-0x8], R0 ;  /* 0xfffff800030085a7 */ /* 0x000e64000800007f */
[----:B-1----:R-:W-:Y:S05]  /*77c0*/  @!P0 BRA `(.L_x_15) ;  /* 0xfffffffc00ec8947 */ /* 0x002fea000383ffff */
[----:B------:R-:W-:Y:S05]  /*77d0*/  BRA `(.L_x_185) ;  /* 0xffffff9c00647947 */ /* 0x000fea000383ffff */
.L_x_20:
[----:B-1----:R1:W2:Y:S02]  /*77e0*/  SYNCS.PHASECHK.TRANS64.TRYWAIT P1, [R3+URZ], R0 ;  /* 0x00000000030075a7 */ /* 0x0022a4000802017f */
[----:B--2---:R-:W-:Y:S05]  /*77f0*/  @!P1 NANOSLEEP.SYNCS 0x989680 ;  /* 0x009896800000995d */ /* 0x004fea0003900000 */
[----:B------:R-:W2:Y:S02]  /*7800*/  @!P1 SYNCS.PHASECHK.TRANS64 P1, [R3+URZ], R0 ;  /* 0x00000000030095a7 */ /* 0x000ea4000802007f */
[----:B--2---:R-:W-:Y:S05]  /*7810*/  @!P1 BRA `(.L_x_20) ;  /* 0xfffffffc00f09947 */ /* 0x004fea000383ffff */
[----:B------:R-:W-:Y:S05]  /*7820*/  BRA `(.L_x_19) ;  /* 0xffffff9c00d87947 */ /* 0x000fea000383ffff */
.L_x_25:
[----:B-1----:R-:W-:-:S04]  /*7830*/  IMAD.U32 R4, RZ, RZ, UR4 ;  /* 0x00000004ff047e24 */ /* 0x002fc8000f8e00ff */
[----:B------:R1:W2:Y:S03]  /*7840*/  SYNCS.PHASECHK.TRANS64.TRYWAIT P1, [R4+URZ], R3 ;  /* 0x00000003040075a7 */ /* 0x0002a6000802017f */
[----:B--2---:R-:W-:Y:S05]  /*7850*/  @!P1 NANOSLEEP.SYNCS 0x989680 ;  /* 0x009896800000995d */ /* 0x004fea0003900000 */
[----:B------:R-:W2:Y:S02]  /*7860*/  @!P1 SYNCS.PHASECHK.TRANS64 P1, [R4+URZ], R3 ;  /* 0x00000003040095a7 */ /* 0x000ea4000802007f */
[----:B--2---:R-:W-:Y:S05]  /*7870*/  @!P1 BRA `(.L_x_25) ;  /* 0xfffffffc00ec9947 */ /* 0x004fea000383ffff */
[----:B------:R-:W-:Y:S05]  /*7880*/  BRA `(.L_x_24) ;  /* 0xffffffa000a87947 */ /* 0x000fea000383ffff */
.L_x_31:
[----:B0-----:R-:W-:-:S04]  /*7890*/  IMAD.U32 R3, RZ, RZ, UR43 ;  /* 0x0000002bff037e24 */ /* 0x001fc8000f8e00ff */
[----:B------:R0:W1:Y:S03]  /*78a0*/  SYNCS.PHASECHK.TRANS64.TRYWAIT P0, [R3+URZ+0x8], R0 ;  /* 0x00000800030075a7 */ /* 0x000066000800017f */
[----:B-1----:R-:W-:Y:S05]  /*78b0*/  @!P0 NANOSLEEP.SYNCS 0x989680 ;  /* 0x009896800000895d */ /* 0x002fea0003900000 */
[----:B------:R-:W1:Y:S02]  /*78c0*/  @!P0 SYNCS.PHASECHK.TRANS64 P0, [R3+URZ+0x8], R0 ;  /* 0x00000800030085a7 */ /* 0x000e64000800007f */
[----:B-1----:R-:W-:Y:S05]  /*78d0*/  @!P0 BRA `(.L_x_31) ;  /* 0xfffffffc00ec8947 */ /* 0x002fea000383ffff */
[----:B------:R-:W-:Y:S05]  /*78e0*/  BRA `(.L_x_186) ;  /* 0xffffffa400d47947 */ /* 0x000fea000383ffff */
.L_x_164:
[----:B------:R-:W-:Y:S01]  /*78f0*/  BSSY B1, `(.L_x_187) ;  /* 0x0000006000017945 */ /* 0x000fe20003800000 */
[----:B------:R-:W-:-:S07]  /*7900*/  IMAD.MOV.U32 R15, RZ, RZ, -0x1 ;  /* 0xffffffffff0f7424 */ /* 0x000fce00078e00ff */
[----:B-----5:R-:W-:Y:S05]  /*7910*/  WARPSYNC.COLLECTIVE R15, `(.L_x_188) ;  /* 0x000000000f0c7348 */ /* 0x020fea0003c00000 */
[----:B------:R-:W-:Y:S02]  /*7920*/  ELECT P6, UR62, PT ;  /* 0x00000000003e782f */ /* 0x000fe400038c0000 */
[----:B------:R-:W-:Y:S01]  /*7930*/  MOV R14, UR62 ;  /* 0x0000003e000e7c02 */ /* 0x000fe20008000f00 */
[----:B-----5:R-:W-:Y:S10]  /*7940*/  ENDCOLLECTIVE ;  /* 0x000000000000791b */ /* 0x020ff40003800000 */
.L_x_188:
[----:B------:R-:W-:Y:S05]  /*7950*/  BSYNC B1 ;  /* 0x0000000000017941 */ /* 0x000fea0003800000 */
.L_x_187:
[----:B------:R-:W-:Y:S05]  /*7960*/  BRA `(.L_x_189) ;  /* 0xffffffec00e87947 */ /* 0x000fea000383ffff */
.L_x_167:
[----:B-1----:R1:W2:Y:S02]  /*7970*/  SYNCS.PHASECHK.TRANS64.TRYWAIT P1, [R11+URZ+0x28], R6 ;  /* 0x000028060b0075a7 */ /* 0x0022a4000802017f */
[----:B--2---:R-:W-:Y:S05]  /*7980*/  @!P1 NANOSLEEP.SYNCS 0x989680 ;  /* 0x009896800000995d */ /* 0x004fea0003900000 */
[----:B------:R-:W2:Y:S02]  /*7990*/  @!P1 SYNCS.PHASECHK.TRANS64 P1, [R11+URZ+0x28], R6 ;  /* 0x000028060b0095a7 */ /* 0x000ea4000802007f */
[----:B--2---:R-:W-:Y:S05]  /*79a0*/  @!P1 BRA `(.L_x_167) ;  /* 0xfffffffc00f09947 */ /* 0x004fea000383ffff */
[----:B------:R-:W-:Y:S05]  /*79b0*/  BRA `(.L_x_190) ;  /* 0xfffffff0001c7947 */ /* 0x000fea000383ffff */
.L_x_176:
[----:B------:R-:W-:Y:S01]  /*79c0*/  BSSY B0, `(.L_x_191) ;  /* 0x0000006000007945 */ /* 0x000fe20003800000 */
[----:B------:R-:W-:-:S07]  /*79d0*/  IMAD.MOV.U32 R15, RZ, RZ, -0x1 ;  /* 0xffffffffff0f7424 */ /* 0x000fce00078e00ff */
[----:B-----5:R-:W-:Y:S05]  /*79e0*/  WARPSYNC.COLLECTIVE R15, `(.L_x_192) ;  /* 0x000000000f0c7348 */ /* 0x020fea0003c00000 */
[----:B------:R-:W-:Y:S02]  /*79f0*/  ELECT P6, UR62, PT ;  /* 0x00000000003e782f */ /* 0x000fe400038c0000 */
[----:B------:R-:W-:Y:S01]  /*7a00*/  MOV R14, UR62 ;  /* 0x0000003e000e7c02 */ /* 0x000fe20008000f00 */
[----:B-----5:R-:W-:Y:S10]  /*7a10*/  ENDCOLLECTIVE ;  /* 0x000000000000791b */ /* 0x020ff40003800000 */
.L_x_192:
[----:B------:R-:W-:Y:S05]  /*7a20*/  BSYNC B0 ;  /* 0x0000000000007941 */ /* 0x000fea0003800000 */
.L_x_191:
[----:B------:R-:W-:Y:S05]  /*7a30*/  BRA `(.L_x_193) ;  /* 0xfffffff800787947 */ /* 0x000fea000383ffff */
.L_x_180:
[----:B0-----:R0:W1:Y:S02]  /*7a40*/  SYNCS.PHASECHK.TRANS64.TRYWAIT P0, [R7+URZ], R2 ;  /* 0x00000002070075a7 */ /* 0x001064000800017f */
[----:B-1----:R-:W-:Y:S05]  /*7a50*/  @!P0 NANOSLEEP.SYNCS 0x989680 ;  /* 0x009896800000895d */ /* 0x002fea0003900000 */
[----:B------:R-:W1:Y:S02]  /*7a60*/  @!P0 SYNCS.PHASECHK.TRANS64 P0, [R7+URZ], R2 ;  /* 0x00000002070085a7 */ /* 0x000e64000800007f */
[----:B-1----:R-:W-:Y:S05]  /*7a70*/  @!P0 BRA `(.L_x_180) ;  /* 0xfffffffc00f08947 */ /* 0x002fea000383ffff */
[----:B------:R-:W-:Y:S05]  /*7a80*/  BRA `(.L_x_194) ;  /* 0xfffffff800b87947 */ /* 0x000fea000383ffff */
.L_x_181:
[----:B0-----:R0:W1:Y:S02]  /*7a90*/  SYNCS.PHASECHK.TRANS64.TRYWAIT P0, [R6+URZ], R3 ;  /* 0x00000003060075a7 */ /* 0x001064000800017f */
[----:B-1----:R-:W-:Y:S05]  /*7aa0*/  @!P0 NANOSLEEP.SYNCS 0x989680 ;  /* 0x009896800000895d */ /* 0x002fea0003900000 */
[----:B------:R-:W1:Y:S02]  /*7ab0*/  @!P0 SYNCS.PHASECHK.TRANS64 P0, [R6+URZ], R3 ;  /* 0x00000003060085a7 */ /* 0x000e64000800007f */
[----:B-1----:R-:W-:Y:S05]  /*7ac0*/  @!P0 BRA `(.L_x_181) ;  /* 0xfffffffc00f08947 */ /* 0x002fea000383ffff */
[----:B------:R-:W-:Y:S05]  /*7ad0*/  BRA `(.L_x_195) ;  /* 0xfffffff800c87947 */ /* 0x000fea000383ffff */
.L_x_182:
[----:B0-----:R0:W1:Y:S02]  /*7ae0*/  SYNCS.PHASECHK.TRANS64.TRYWAIT P0, [R7+URZ], R4 ;  /* 0x00000004070075a7 */ /* 0x001064000800017f */
[----:B-1----:R-:W-:Y:S05]  /*7af0*/  @!P0 NANOSLEEP.SYNCS 0x989680 ;  /* 0x009896800000895d */ /* 0x002fea0003900000 */
[----:B------:R-:W1:Y:S02]  /*7b00*/  @!P0 SYNCS.PHASECHK.TRANS64 P0, [R7+URZ], R4 ;  /* 0x00000004070085a7 */ /* 0x000e64000800007f */
[----:B-1----:R-:W-:Y:S05]  /*7b10*/  @!P0 BRA `(.L_x_182) ;  /* 0xfffffffc00f08947 */ /* 0x002fea000383ffff */
[----:B------:R-:W-:Y:S05]  /*7b20*/  BRA `(.L_x_196) ;  /* 0xfffffff800d87947 */ /* 0x000fea000383ffff */
.L_x_183:
[----:B-1----:R1:W2:Y:S02]  /*7b30*/  SYNCS.PHASECHK.TRANS64.TRYWAIT P0, [R6+URZ], R3 ;  /* 0x00000003060075a7 */ /* 0x0022a4000800017f */
[----:B--2---:R-:W-:Y:S05]  /*7b40*/  @!P0 NANOSLEEP.SYNCS 0x989680 ;  /* 0x009896800000895d */ /* 0x004fea0003900000 */
[----:B------:R-:W2:Y:S02]  /*7b50*/  @!P0 SYNCS.PHASECHK.TRANS64 P0, [R6+URZ], R3 ;  /* 0x00000003060085a7 */ /* 0x000ea4000800007f */
[----:B--2---:R-:W-:Y:S05]  /*7b60*/  @!P0 BRA `(.L_x_183) ;  /* 0xfffffffc00f08947 */ /* 0x004fea000383ffff */
[----:B------:R-:W-:Y:S05]  /*7b70*/  BRA `(.L_x_197) ;  /* 0xfffffff800e07947 */ /* 0x000fea000383ffff */
.L_x_198:
[----:B------:R-:W-:-:S00]  /*7b80*/  BRA `(.L_x_198) ;  /* 0xfffffffc00fc7947 */ /* 0x000fc0000383ffff */
[----:B------:R-:W-:-:S00]  /*7b90*/  NOP ;  /* 0x0000000000007918 */ /* 0x000fc00000000000 */
        /* <DEDUP_REMOVED lines=14> */
.L_x_199:


//--------------------- .nv.global.init           --------------------------
	.section	.nv.global.init,"aw",@progbits
.nv.global.init:
	.type		$str$22,@object
	.size		$str$22,($str$23 - $str$22)
$str$22:
        /*0000*/ 	.byte	0x6b, 0x5f, 0x74, 0x69, 0x6c, 0x65, 0x5f, 0x63, 0x6f, 0x75, 0x6e, 0x74, 0x20, 0x3e, 0x3d, 0x20
        /*0010*/ 	.byte	0x31, 0x00
	.type		$str$23,@object
	.size		$str$23,(__unnamed_1 - $str$23)
$str$23:
        /*0012*/ 	.byte	0x2f, 0x74, 0x6d, 0x70, 0x2f, 0x63, 0x75, 0x74, 0x6c, 0x61, 0x73, 0x73, 0x5f, 0x73, 0x77, 0x65
        /*0022*/ 	.byte	0x65, 0x70, 0x5f, 0x73, 0x72, 0x63, 0x2f, 0x69, 0x6e, 0x63, 0x6c, 0x75, 0x64, 0x65, 0x2f, 0x63
        /*0032*/ 	.byte	0x75, 0x74, 0x6c, 0x61, 0x73, 0x73, 0x2f, 0x67, 0x65, 0x6d, 0x6d, 0x2f, 0x63, 0x6f, 0x6c, 0x6c
        /*0042*/ 	.byte	0x65, 0x63, 0x74, 0x69, 0x76, 0x65, 0x2f, 0x73, 0x6d, 0x39, 0x30, 0x5f, 0x6d, 0x6d, 0x61, 0x5f
        /*0052*/ 	.byte	0x74, 0x6d, 0x61, 0x5f, 0x67, 0x6d, 0x6d, 0x61, 0x5f, 0x73, 0x73, 0x5f, 0x77, 0x61, 0x72, 0x70
        /*0062*/ 	.byte	0x73, 0x70, 0x65, 0x63, 0x69, 0x61, 0x6c, 0x69, 0x7a, 0x65, 0x64, 0x2e, 0x68, 0x70, 0x70, 0x00
	.type		__unnamed_1,@object
	.size		__unnamed_1,(.L_0 - __unnamed_1)
__unnamed_1:
        /*0072*/ 	.byte	0x76, 0x6f, 0x69, 0x64, 0x20, 0x63, 0x75, 0x74, 0x6c, 0x61, 0x73, 0x73, 0x3a, 0x3a, 0x67, 0x65
        /* <DEDUP_REMOVED lines=179> */
        /*0bb2*/ 	.byte	0x6e, 0x74, 0x69, 0x74, 0x79, 0x5d, 0x00
.L_0:


//--------------------- .nv.shared._ZN7cutlass13device_kernelINS_4gemm6kernel13GemmUniversalIN4cute5tupleIJiiiiEEENS1_10collective13CollectiveMmaINS1_34MainloopSm90TmaGmmaWarpSpecializedILi5ENS5_IJNS4_1CILi1EEESB_SB_EEENS1_32KernelTmaWarpSpecializedPingpongEEENS5_IJNSA_ILi64EEENSA_ILi128EEESF_EEENS_6half_tENS5_IJlSB_lEEESI_SJ_NS4_8TiledMMAINS4_8MMA_AtomIJNS4_4SM904GMMA26MMA_64x128x16_F32F16F16_SSILNSN_5MajorE0ELSP_0ELNSN_7ScaleInE1ELSQ_1EEEEEENS4_6LayoutISC_NS5_IJNSA_ILi0EEESU_SU_EEEEENS5_IJNS4_10UnderscoreESX_SX_EEEEENS4_13SM90_TMA_LOADENS4_14ComposedLayoutINS4_7SwizzleILi3ELi4ELi3EEENS4_18smem_ptr_flag_bitsILi16EEENST_INS5_IJNSA_ILi8EEESF_EEENS5_IJSF_SB_EEEEEEEvNS4_8identityES10_S1A_vS1B_EENS_8epilogue10collective6detail29Sm90TmaWarpSpecializedAdapterINS1E_15DefaultEpilogueISI_SJ_SJ_NS1D_6thread17LinearCombinationISI_Li1EffLNS1I_9ScaleType4KindE0ELNS_15FloatRoundStyleE2ESI_EENS1_15EpilogueDefaultEEEEEvvEEEEvNT_6ParamsE --------------------------
	.section	.nv.shared._ZN7cutlass13device_kernelINS_4gemm6kernel13GemmUniversalIN4cute5tupleIJiiiiEEENS1_10collective13CollectiveMmaINS1_34MainloopSm90TmaGmmaWarpSpecializedILi5ENS5_IJNS4_1CILi1EEESB_SB_EEENS1_32KernelTmaWarpSpecializedPingpongEEENS5_IJNSA_ILi64EEENSA_ILi128EEESF_EEENS_6half_tENS5_IJlSB_lEEESI_SJ_NS4_8TiledMMAINS4_8MMA_AtomIJNS4_4SM904GMMA26MMA_64x128x16_F32F16F16_SSILNSN_5MajorE0ELSP_0ELNSN_7ScaleInE1ELSQ_1EEEEEENS4_6LayoutISC_NS5_IJNSA_ILi0EEESU_SU_EEEEENS5_IJNS4_10UnderscoreESX_SX_EEEEENS4_13SM90_TMA_LOADENS4_14ComposedLayoutINS4_7SwizzleILi3ELi4ELi3EEENS4_18smem_ptr_flag_bitsILi16EEENST_INS5_IJNSA_ILi8EEESF_EEENS5_IJSF_SB_EEEEEEEvNS4_8identityES10_S1A_vS1B_EENS_8epilogue10collective6detail29Sm90TmaWarpSpecializedAdapterINS1E_15DefaultEpilogueISI_SJ_SJ_NS1D_6thread17LinearCombinationISI_Li1EffLNS1I_9ScaleType4KindE0ELNS_15FloatRoundStyleE2ESI_EENS1_15EpilogueDefaultEEEEEvvEEEEvNT_6ParamsE,"aw",@nobits
	.sectionflags	@""
	.align	16
	.zero		1024


//--------------------- .nv.shared.reserved.0     --------------------------
	.section	.nv.shared.reserved.0,"aw",@nobits
	.weak		__nv_reservedSMEM_offset_0_alias
	.size		__nv_reservedSMEM_offset_0_alias, 0, 0
	.other		__nv_reservedSMEM_offset_0_alias,@"STO_CUDA_RESERVED_SHARED STV_DEFAULT"
__nv_reservedSMEM_offset_0_alias:
	.zero		0


//--------------------- .nv.global                --------------------------
	.section	.nv.global,"aw",@nobits
.nv.global:
	.type		_ZN39_INTERNAL_85194cfb_4_k_cu_09a1dc0b_31914cute1_E,@object
	.size		_ZN39_INTERNAL_85194cfb_4_k_cu_09a1dc0b_31914cute1_E,(_ZN39_INTERNAL_85194cfb_4_k_cu_09a1dc0b_31914cuda3std3__45__cpo6cbeginE - _ZN39_INTERNAL_85194cfb_4_k_cu_09a1dc0b_31914cute1_E)
_ZN39_INTERNAL_85194cfb_4_k_cu_09a1dc0b_31914cute1_E:
	.zero		1
	.type		_ZN39_INTERNAL_85194cfb_4_k_cu_09a1dc0b_31914cuda3std3__45__cpo6cbeginE,@object
	.size		_ZN39_INTERNAL_85194cfb_4_k_cu_09a1dc0b_31914cuda3std3__45__cpo6cbeginE,(_ZN39_INTERNAL_85194cfb_4_k_cu_09a1dc0b_31914cuda3std3__48in_placeE - _ZN39_INTERNAL_85194cfb_4_k_cu_09a1dc0b_31914cuda3std3__45__cpo6cbeginE)
_ZN39_INTERNAL_85194cfb_4_k_cu_09a1dc0b_31914cuda3std3__45__cpo6cbeginE:
	.zero		1
	.type		_ZN39_INTERNAL_85194cfb_4_k_cu_09a1dc0b_31914cuda3std3__48in_placeE,@object
	.size		_ZN39_INTERNAL_85194cfb_4_k_cu_09a1dc0b_31914cuda3std3__48in_placeE,(_ZN39_INTERNAL_85194cfb_4_k_cu_09a1dc0b_31914cuda3std6ranges3__45__cpo9iter_moveE - _ZN39_INTERNAL_85194cfb_4_k_cu_09a1dc0b_31914cuda3std3__48in_placeE)
_ZN39_INTERNAL_85194cfb_4_k_cu_09a1dc0b_31914cuda3std3__48in_placeE:
	.zero		1
	.type		_ZN39_INTERNAL_85194cfb_4_k_cu_09a1dc0b_31914cuda3std6ranges3__45__cpo9iter_moveE,@object
	.size		_ZN39_INTERNAL_85194cfb_4_k_cu_09a1dc0b_31914cuda3std6ranges3__45__cpo9iter_moveE,(_ZN39_INTERNAL_85194cfb_4_k_cu_09a1dc0b_31914cuda3std3__45__cpo5beginE - _ZN39_INTERNAL_85194cfb_4_k_cu_09a1dc0b_31914cuda3std6ranges3__45__cpo9iter_moveE)
_ZN39_INTERNAL_85194cfb_4_k_cu_09a1dc0b_31914cuda3std6ranges3__45__cpo9iter_moveE:
	.zero		1
	.type		_ZN39_INTERNAL_85194cfb_4_k_cu_09a1dc0b_31914cuda3std3__45__cpo5beginE,@object
	.size		_ZN39_INTERNAL_85194cfb_4_k_cu_09a1dc0b_31914cuda3std3__45__cpo5beginE,(_ZN39_INTERNAL_85194cfb_4_k_cu_09a1dc0b_31914cuda3std3__441_GLOBAL__N__85194cfb_4_k_cu_09a1dc0b_31916ignoreE - _ZN39_INTERNAL_85194cfb_4_k_cu_09a1dc0b_31914cuda3std3__45__cpo5beginE)
_ZN39_INTERNAL_85194cfb_4_k_cu_09a1dc0b_31914cuda3std3__45__cpo5beginE:
	.zero		1
	.type		_ZN39_INTERNAL_85194cfb_4_k_cu_09a1dc0b_31914cuda3std3__441_GLOBAL__N__85194cfb_4_k_cu_09a1dc0b_31916ignoreE,@object
	.size		_ZN39_INTERNAL_85194cfb_4_k_cu_09a1dc0b_31914cuda3std3__441_GLOBAL__N__85194cfb_4_k_cu_09a1dc0b_31916ignoreE,(_ZN39_INTERNAL_85194cfb_4_k_cu_09a1dc0b_31914cute7productE - _ZN39_INTERNAL_85194cfb_4_k_cu_09a1dc0b_31914cuda3std3__441_GLOBAL__N__85194cfb_4_k_cu_09a1dc0b_31916ignoreE)
_ZN39_INTERNAL_85194cfb_4_k_cu_09a1dc0b_31914cuda3std3__441_GLOBAL__N__85194cfb_4_k_cu_09a1dc0b_31916ignoreE:
	.zero		1
	.type		_ZN39_INTERNAL_85194cfb_4_k_cu_09a1dc0b_31914cute7productE,@object
	.size		_ZN39_INTERNAL_85194cfb_4_k_cu_09a1dc0b_31914cute7productE,(_ZN39_INTERNAL_85194cfb_4_k_cu_09a1dc0b_31914cuda3std3__45__cpo3endE - _ZN39_INTERNAL_85194cfb_4_k_cu_09a1dc0b_31914cute7productE)
_ZN39_INTERNAL_85194cfb_4_k_cu_09a1dc0b_31914cute7productE:
	.zero		1
	.type		_ZN39_INTERNAL_85194cfb_4_k_cu_09a1dc0b_31914cuda3std3__45__cpo3endE,@object
	.size		_ZN39_INTERNAL_85194cfb_4_k_cu_09a1dc0b_31914cuda3std3__45__cpo3endE,(_ZN39_INTERNAL_85194cfb_4_k_cu_09a1dc0b_31914cuda3std3__419piecewise_constructE - _ZN39_INTERNAL_85194cfb_4_k_cu_09a1dc0b_31914cuda3std3__45__cpo3endE)
_ZN39_INTERNAL_85194cfb_4_k_cu_09a1dc0b_31914cuda3std3__45__cpo3endE:
	.zero		1
	.type		_ZN39_INTERNAL_85194cfb_4_k_cu_09a1dc0b_31914cuda3std3__419piecewise_constructE,@object
	.size		_ZN39_INTERNAL_85194cfb_4_k_cu_09a1dc0b_31914cuda3std3__419piecewise_constructE,(_ZN39_INTERNAL_85194cfb_4_k_cu_09a1dc0b_31914cuda3std3__45__cpo4cendE - _ZN39_INTERNAL_85194cfb_4_k_cu_09a1dc0b_31914cuda3std3__419piecewise_constructE)
_ZN39_INTERNAL_85194cfb_4_k_cu_09a1dc0b_31914cuda3std3__419piecewise_constructE:
	.zero		1
	.type		_ZN39_INTERNAL_85194cfb_4_k_cu_09a1dc0b_31914cuda3std3__45__cpo4cendE,@object
	.size		_ZN39_INTERNAL_85194cfb_4_k_cu_09a1dc0b_31914cuda3std3__45__cpo4cendE,(_ZN39_INTERNAL_85194cfb_4_k_cu_09a1dc0b_31914cuda3std6ranges3__45__cpo4swapE - _ZN39_INTERNAL_85194cfb_4_k_cu_09a1dc0b_31914cuda3std3__45__cpo4cendE)
_ZN39_INTERNAL_85194cfb_4_k_cu_09a1dc0b_31914cuda3std3__45__cpo4cendE:
	.zero		1
	.type		_ZN39_INTERNAL_85194cfb_4_k_cu_09a1dc0b_31914cuda3std6ranges3__45__cpo4swapE,@object
	.size		_ZN39_INTERNAL_85194cfb_4_k_cu_09a1dc0b_31914cuda3std6ranges3__45__cpo4swapE,(.L_8 - _ZN39_INTERNAL_85194cfb_4_k_cu_09a1dc0b_31914cuda3std6ranges3__45__cpo4swapE)
_ZN39_INTERNAL_85194cfb_4_k_cu_09a1dc0b_31914cuda3std6ranges3__45__cpo4swapE:
	.zero		1
.L_8:


//--------------------- .nv.constant0._ZN7cutlass13device_kernelINS_4gemm6kernel13GemmUniversalIN4cute5tupleIJiiiiEEENS1_10collective13CollectiveMmaINS1_34MainloopSm90TmaGmmaWarpSpecializedILi5ENS5_IJNS4_1CILi1EEESB_SB_EEENS1_32KernelTmaWarpSpecializedPingpongEEENS5_IJNSA_ILi64EEENSA_ILi128EEESF_EEENS_6half_tENS5_IJlSB_lEEESI_SJ_NS4_8TiledMMAINS4_8MMA_AtomIJNS4_4SM904GMMA26MMA_64x128x16_F32F16F16_SSILNSN_5MajorE0ELSP_0ELNSN_7ScaleInE1ELSQ_1EEEEEENS4_6LayoutISC_NS5_IJNSA_ILi0EEESU_SU_EEEEENS5_IJNS4_10UnderscoreESX_SX_EEEEENS4_13SM90_TMA_LOADENS4_14ComposedLayoutINS4_7SwizzleILi3ELi4ELi3EEENS4_18smem_ptr_flag_bitsILi16EEENST_INS5_IJNSA_ILi8EEESF_EEENS5_IJSF_SB_EEEEEEEvNS4_8identityES10_S1A_vS1B_EENS_8epilogue10collective6detail29Sm90TmaWarpSpecializedAdapterINS1E_15DefaultEpilogueISI_SJ_SJ_NS1D_6thread17LinearCombinationISI_Li1EffLNS1I_9ScaleType4KindE0ELNS_15FloatRoundStyleE2ESI_EENS1_15EpilogueDefaultEEEEEvvEEEEvNT_6ParamsE --------------------------
	.section	.nv.constant0._ZN7cutlass13device_kernelINS_4gemm6kernel13GemmUniversalIN4cute5tupleIJiiiiEEENS1_10collective13CollectiveMmaINS1_34MainloopSm90TmaGmmaWarpSpecializedILi5ENS5_IJNS4_1CILi1EEESB_SB_EEENS1_32KernelTmaWarpSpecializedPingpongEEENS5_IJNSA_ILi64EEENSA_ILi128EEESF_EEENS_6half_tENS5_IJlSB_lEEESI_SJ_NS4_8TiledMMAINS4_8MMA_AtomIJNS4_4SM904GMMA26MMA_64x128x16_F32F16F16_SSILNSN_5MajorE0ELSP_0ELNSN_7ScaleInE1ELSQ_1EEEEEENS4_6LayoutISC_NS5_IJNSA_ILi0EEESU_SU_EEEEENS5_IJNS4_10UnderscoreESX_SX_EEEEENS4_13SM90_TMA_LOADENS4_14ComposedLayoutINS4_7SwizzleILi3ELi4ELi3EEENS4_18smem_ptr_flag_bitsILi16EEENST_INS5_IJNSA_ILi8EEESF_EEENS5_IJSF_SB_EEEEEEEvNS4_8identityES10_S1A_vS1B_EENS_8epilogue10collective6detail29Sm90TmaWarpSpecializedAdapterINS1E_15DefaultEpilogueISI_SJ_SJ_NS1D_6thread17LinearCombinationISI_Li1EffLNS1I_9ScaleType4KindE0ELNS_15FloatRoundStyleE2ESI_EENS1_15EpilogueDefaultEEEEEvvEEEEvNT_6ParamsE,"a",@progbits
	.sectionflags	@""
	.align	4
.nv.constant0._ZN7cutlass13device_kernelINS_4gemm6kernel13GemmUniversalIN4cute5tupleIJiiiiEEENS1_10collective13CollectiveMmaINS1_34MainloopSm90TmaGmmaWarpSpecializedILi5ENS5_IJNS4_1CILi1EEESB_SB_EEENS1_32KernelTmaWarpSpecializedPingpongEEENS5_IJNSA_ILi64EEENSA_ILi128EEESF_EEENS_6half_tENS5_IJlSB_lEEESI_SJ_NS4_8TiledMMAINS4_8MMA_AtomIJNS4_4SM904GMMA26MMA_64x128x16_F32F16F16_SSILNSN_5MajorE0ELSP_0ELNSN_7ScaleInE1ELSQ_1EEEEEENS4_6LayoutISC_NS5_IJNSA_ILi0EEESU_SU_EEEEENS5_IJNS4_10UnderscoreESX_SX_EEEEENS4_13SM90_TMA_LOADENS4_14ComposedLayoutINS4_7SwizzleILi3ELi4ELi3EEENS4_18smem_ptr_flag_bitsILi16EEENST_INS5_IJNSA_ILi8EEESF_EEENS5_IJSF_SB_EEEEEEEvNS4_8identityES10_S1A_vS1B_EENS_8epilogue10collective6detail29Sm90TmaWarpSpecializedAdapterINS1E_15DefaultEpilogueISI_SJ_SJ_NS1D_6thread17LinearCombinationISI_Li1EffLNS1I_9ScaleType4KindE0ELNS_15FloatRoundStyleE2ESI_EENS1_15EpilogueDefaultEEEEEvvEEEEvNT_6ParamsE:
	.zero		1664


//--------------------- SYMBOLS --------------------------

	.type		.nv.reservedSmem.offset0,@object
	.size		.nv.reservedSmem.offset0,0x4
	.type		__assertfail,@function
